	.target	sm_100a

	.elftype	@"ET_EXEC"


//--------------------- .note.nv.tkinfo           --------------------------
	.section	.note.nv.tkinfo,"",@"SHT_NOTE"
	.sectionflags	@"SHF_NOTE_NV_TKINFO"
	.tkinfo
        /*0018*/ 	.word	0x00000002
        /*0030*/ 	.string	""
        /*0030*/ 	.string	"ptxas"
        /*0030*/ 	.string	"Cuda compilation tools, release 13.0, V13.0.88"
        /*0030*/ 	.string	"Build cuda_13.0.r13.0/compiler.36424714_0"
        /*0030*/ 	.string	"-arch sm_100a -m 64 "



//--------------------- .note.nv.cuinfo           --------------------------
	.section	.note.nv.cuinfo,"",@"SHT_NOTE"
	.sectionflags	@"SHF_NOTE_NV_CUINFO"
        /*0018*/ 	.short	0x0002
        /*001a*/ 	.short	0x0064
        /*001c*/ 	.short	0x0082
	.zero		2


//--------------------- .nv.info                  --------------------------
	.section	.nv.info,"",@"SHT_CUDA_INFO"
	.align	4


	//----- nvinfo : EIATTR_REGCOUNT
	.align		4
        /*0000*/ 	.byte	0x04, 0x2f
        /*0002*/ 	.short	(.L_19 - .L_18)
	.align		4
.L_18:
        /*0004*/ 	.word	index@(_ZN7cutlass13device_kernelINS_4gemm6kernel13GemmUniversalIN4cute5tupleIJiiiiEEENS1_10collective13CollectiveMmaINS1_35MainloopSm100TmaUmmaWarpSpecializedILi10ELi2ELi4ENS5_IJNS4_1CILi2EEENSA_ILi1EEESC_EEEEENS5_IJNSA_ILi256EEENSA_ILi64EEESG_EEENS_6half_tENS5_IJlSC_lEEESI_SJ_NS4_8TiledMMAINS4_8MMA_AtomIJNS4_26SM100_MMA_F16BF16_2x1SM_SSISI_SI_fLi256ELi64ELNS4_4UMMA5MajorE0ELSO_0ELNSN_7ScaleInE0ELSP_0EEEEEENS4_6LayoutINS5_IJSC_SC_SC_EEENS5_IJNSA_ILi0EEESU_SU_EEEEENS5_IJNS4_10UnderscoreESX_SX_EEEEENS4_18SM100_TMA_2SM_LOADENS4_14ComposedLayoutINS4_7SwizzleILi3ELi4ELi3EEENS4_18smem_ptr_flag_bitsILi16EEENSS_INS5_IJNSA_ILi8EEESG_EEENS5_IJSG_SC_EEEEEEEvNS4_8identityES10_S1A_vS1B_EENS_8epilogue10collective18CollectiveEpilogueINS1D_23Sm100TmaWarpSpecializedILi3ELi2ELi32ELb1ELb0EEEJNS5_IJNSA_ILi128EEESG_SG_EEENS5_IJNSS_IS1I_SC_EENSS_INSA_ILi32EEESC_EEEEESI_SJ_SI_SJ_NS1D_6fusion15FusionCallbacksIS1H_NS1O_17LinearCombinationISI_fSI_fLNS_15FloatRoundStyleE2EEES1J_S1N_JEEENS4_5SM1004TMEM4LOAD26SM100_TMEM_LOAD_32dp32b32xENS4_13SM90_TMA_LOADENS11_INS12_ILi2ELi4ELi3EEES15_NSS_INS5_IJS16_S1L_EEENS5_IJS1L_SC_EEEEEEENS4_39AutoVectorizingCopyWithAssumedAlignmentILi128EEENS4_14SM90_TMA_STOREES23_S25_S25_EEEvvEEEEvNT_6ParamsE)
        /*0008*/ 	.word	0x00000072


	//----- nvinfo : EIATTR_FRAME_SIZE
	.align		4
.L_19:
        /*000c*/ 	.byte	0x04, 0x11
        /*000e*/ 	.short	(.L_21 - .L_20)
	.align		4
.L_20:
        /*0010*/ 	.word	index@($__internal_2_$__cuda_sm10x_tcgen05_guardrail_trap_unallocated_columns_being_dealloced)
        /*0014*/ 	.word	0x00000000


	//----- nvinfo : EIATTR_FRAME_SIZE
	.align		4
.L_21:
        /*0018*/ 	.byte	0x04, 0x11
        /*001a*/ 	.short	(.L_23 - .L_22)
	.align		4
.L_22:
        /*001c*/ 	.word	index@($__internal_1_$__cuda_sm10x_tcgen05_guardrail_trap_phase_invalid_during_alloc)
        /*0020*/ 	.word	0x00000000


	//----- nvinfo : EIATTR_FRAME_SIZE
	.align		4
.L_23:
        /*0024*/ 	.byte	0x04, 0x11
        /*0026*/ 	.short	(.L_25 - .L_24)
	.align		4
.L_24:
        /*0028*/ 	.word	index@($__internal_0_$__cuda_sm10x_tcgen05_guardrail_trap_col_being_dealloced_not_returned_by_alloc)
        /*002c*/ 	.word	0x00000000


	//----- nvinfo : EIATTR_FRAME_SIZE
	.align		4
.L_25:
        /*0030*/ 	.byte	0x04, 0x11
        /*0032*/ 	.short	(.L_27 - .L_26)
	.align		4
.L_26:
        /*0034*/ 	.word	index@(_ZN7cutlass13device_kernelINS_4gemm6kernel13GemmUniversalIN4cute5tupleIJiiiiEEENS1_10collective13CollectiveMmaINS1_35MainloopSm100TmaUmmaWarpSpecializedILi10ELi2ELi4ENS5_IJNS4_1CILi2EEENSA_ILi1EEESC_EEEEENS5_IJNSA_ILi256EEENSA_ILi64EEESG_EEENS_6half_tENS5_IJlSC_lEEESI_SJ_NS4_8TiledMMAINS4_8MMA_AtomIJNS4_26SM100_MMA_F16BF16_2x1SM_SSISI_SI_fLi256ELi64ELNS4_4UMMA5MajorE0ELSO_0ELNSN_7ScaleInE0ELSP_0EEEEEENS4_6LayoutINS5_IJSC_SC_SC_EEENS5_IJNSA_ILi0EEESU_SU_EEEEENS5_IJNS4_10UnderscoreESX_SX_EEEEENS4_18SM100_TMA_2SM_LOADENS4_14ComposedLayoutINS4_7SwizzleILi3ELi4ELi3EEENS4_18smem_ptr_flag_bitsILi16EEENSS_INS5_IJNSA_ILi8EEESG_EEENS5_IJSG_SC_EEEEEEEvNS4_8identityES10_S1A_vS1B_EENS_8epilogue10collective18CollectiveEpilogueINS1D_23Sm100TmaWarpSpecializedILi3ELi2ELi32ELb1ELb0EEEJNS5_IJNSA_ILi128EEESG_SG_EEENS5_IJNSS_IS1I_SC_EENSS_INSA_ILi32EEESC_EEEEESI_SJ_SI_SJ_NS1D_6fusion15FusionCallbacksIS1H_NS1O_17LinearCombinationISI_fSI_fLNS_15FloatRoundStyleE2EEES1J_S1N_JEEENS4_5SM1004TMEM4LOAD26SM100_TMEM_LOAD_32dp32b32xENS4_13SM90_TMA_LOADENS11_INS12_ILi2ELi4ELi3EEES15_NSS_INS5_IJS16_S1L_EEENS5_IJS1L_SC_EEEEEEENS4_39AutoVectorizingCopyWithAssumedAlignmentILi128EEENS4_14SM90_TMA_STOREES23_S25_S25_EEEvvEEEEvNT_6ParamsE)
        /*0038*/ 	.word	0x00000000


	//----- nvinfo : EIATTR_MIN_STACK_SIZE
	.align		4
.L_27:
        /*003c*/ 	.byte	0x04, 0x12
        /*003e*/ 	.short	(.L_29 - .L_28)
	.align		4
.L_28:
        /*0040*/ 	.word	index@(_ZN7cutlass13device_kernelINS_4gemm6kernel13GemmUniversalIN4cute5tupleIJiiiiEEENS1_10collective13CollectiveMmaINS1_35MainloopSm100TmaUmmaWarpSpecializedILi10ELi2ELi4ENS5_IJNS4_1CILi2EEENSA_ILi1EEESC_EEEEENS5_IJNSA_ILi256EEENSA_ILi64EEESG_EEENS_6half_tENS5_IJlSC_lEEESI_SJ_NS4_8TiledMMAINS4_8MMA_AtomIJNS4_26SM100_MMA_F16BF16_2x1SM_SSISI_SI_fLi256ELi64ELNS4_4UMMA5MajorE0ELSO_0ELNSN_7ScaleInE0ELSP_0EEEEEENS4_6LayoutINS5_IJSC_SC_SC_EEENS5_IJNSA_ILi0EEESU_SU_EEEEENS5_IJNS4_10UnderscoreESX_SX_EEEEENS4_18SM100_TMA_2SM_LOADENS4_14ComposedLayoutINS4_7SwizzleILi3ELi4ELi3EEENS4_18smem_ptr_flag_bitsILi16EEENSS_INS5_IJNSA_ILi8EEESG_EEENS5_IJSG_SC_EEEEEEEvNS4_8identityES10_S1A_vS1B_EENS_8epilogue10collective18CollectiveEpilogueINS1D_23Sm100TmaWarpSpecializedILi3ELi2ELi32ELb1ELb0EEEJNS5_IJNSA_ILi128EEESG_SG_EEENS5_IJNSS_IS1I_SC_EENSS_INSA_ILi32EEESC_EEEEESI_SJ_SI_SJ_NS1D_6fusion15FusionCallbacksIS1H_NS1O_17LinearCombinationISI_fSI_fLNS_15FloatRoundStyleE2EEES1J_S1N_JEEENS4_5SM1004TMEM4LOAD26SM100_TMEM_LOAD_32dp32b32xENS4_13SM90_TMA_LOADENS11_INS12_ILi2ELi4ELi3EEES15_NSS_INS5_IJS16_S1L_EEENS5_IJS1L_SC_EEEEEEENS4_39AutoVectorizingCopyWithAssumedAlignmentILi128EEENS4_14SM90_TMA_STOREES23_S25_S25_EEEvvEEEEvNT_6ParamsE)
        /*0044*/ 	.word	0x00000000
.L_29:


//--------------------- .nv.compat                --------------------------
	.section	.nv.compat,"",@"SHT_CUDA_COMPAT_INFO"
	.align	4
        /*0000*/ 	.byte	0x02, 0x09, 0x01, 0x00, 0x02, 0x02, 0x02, 0x00, 0x02, 0x05, 0x05, 0x00, 0x03, 0x07, 0x01, 0x01
        /*0010*/ 	.byte	0x02, 0x03, 0x01, 0x00, 0x02, 0x06, 0x01, 0x00, 0x04, 0x0b, 0x08, 0x00, 0x09, 0x00, 0x00, 0x00
        /*0020*/ 	.byte	0x00, 0x00, 0x00, 0x00


//--------------------- .nv.info._ZN7cutlass13device_kernelINS_4gemm6kernel13GemmUniversalIN4cute5tupleIJiiiiEEENS1_10collective13CollectiveMmaINS1_35MainloopSm100TmaUmmaWarpSpecializedILi10ELi2ELi4ENS5_IJNS4_1CILi2EEENSA_ILi1EEESC_EEEEENS5_IJNSA_ILi256EEENSA_ILi64EEESG_EEENS_6half_tENS5_IJlSC_lEEESI_SJ_NS4_8TiledMMAINS4_8MMA_AtomIJNS4_26SM100_MMA_F16BF16_2x1SM_SSISI_SI_fLi256ELi64ELNS4_4UMMA5MajorE0ELSO_0ELNSN_7ScaleInE0ELSP_0EEEEEENS4_6LayoutINS5_IJSC_SC_SC_EEENS5_IJNSA_ILi0EEESU_SU_EEEEENS5_IJNS4_10UnderscoreESX_SX_EEEEENS4_18SM100_TMA_2SM_LOADENS4_14ComposedLayoutINS4_7SwizzleILi3ELi4ELi3EEENS4_18smem_ptr_flag_bitsILi16EEENSS_INS5_IJNSA_ILi8EEESG_EEENS5_IJSG_SC_EEEEEEEvNS4_8identityES10_S1A_vS1B_EENS_8epilogue10collective18CollectiveEpilogueINS1D_23Sm100TmaWarpSpecializedILi3ELi2ELi32ELb1ELb0EEEJNS5_IJNSA_ILi128EEESG_SG_EEENS5_IJNSS_IS1I_SC_EENSS_INSA_ILi32EEESC_EEEEESI_SJ_SI_SJ_NS1D_6fusion15FusionCallbacksIS1H_NS1O_17LinearCombinationISI_fSI_fLNS_15FloatRoundStyleE2EEES1J_S1N_JEEENS4_5SM1004TMEM4LOAD26SM100_TMEM_LOAD_32dp32b32xENS4_13SM90_TMA_LOADENS11_INS12_ILi2ELi4ELi3EEES15_NSS_INS5_IJS16_S1L_EEENS5_IJS1L_SC_EEEEEEENS4_39AutoVectorizingCopyWithAssumedAlignmentILi128EEENS4_14SM90_TMA_STOREES23_S25_S25_EEEvvEEEEvNT_6ParamsE --------------------------
	.section	.nv.info._ZN7cutlass13device_kernelINS_4gemm6kernel13GemmUniversalIN4cute5tupleIJiiiiEEENS1_10collective13CollectiveMmaINS1_35MainloopSm100TmaUmmaWarpSpecializedILi10ELi2ELi4ENS5_IJNS4_1CILi2EEENSA_ILi1EEESC_EEEEENS5_IJNSA_ILi256EEENSA_ILi64EEESG_EEENS_6half_tENS5_IJlSC_lEEESI_SJ_NS4_8TiledMMAINS4_8MMA_AtomIJNS4_26SM100_MMA_F16BF16_2x1SM_SSISI_SI_fLi256ELi64ELNS4_4UMMA5MajorE0ELSO_0ELNSN_7ScaleInE0ELSP_0EEEEEENS4_6LayoutINS5_IJSC_SC_SC_EEENS5_IJNSA_ILi0EEESU_SU_EEEEENS5_IJNS4_10UnderscoreESX_SX_EEEEENS4_18SM100_TMA_2SM_LOADENS4_14ComposedLayoutINS4_7SwizzleILi3ELi4ELi3EEENS4_18smem_ptr_flag_bitsILi16EEENSS_INS5_IJNSA_ILi8EEESG_EEENS5_IJSG_SC_EEEEEEEvNS4_8identityES10_S1A_vS1B_EENS_8epilogue10collective18CollectiveEpilogueINS1D_23Sm100TmaWarpSpecializedILi3ELi2ELi32ELb1ELb0EEEJNS5_IJNSA_ILi128EEESG_SG_EEENS5_IJNSS_IS1I_SC_EENSS_INSA_ILi32EEESC_EEEEESI_SJ_SI_SJ_NS1D_6fusion15FusionCallbacksIS1H_NS1O_17LinearCombinationISI_fSI_fLNS_15FloatRoundStyleE2EEES1J_S1N_JEEENS4_5SM1004TMEM4LOAD26SM100_TMEM_LOAD_32dp32b32xENS4_13SM90_TMA_LOADENS11_INS12_ILi2ELi4ELi3EEES15_NSS_INS5_IJS16_S1L_EEENS5_IJS1L_SC_EEEEEEENS4_39AutoVectorizingCopyWithAssumedAlignmentILi128EEENS4_14SM90_TMA_STOREES23_S25_S25_EEEvvEEEEvNT_6ParamsE,"",@"SHT_CUDA_INFO"
	.sectionflags	@""
	.align	4


	//----- nvinfo : EIATTR_CUDA_API_VERSION
	.align		4
        /*0000*/ 	.byte	0x04, 0x37
        /*0002*/ 	.short	(.L_31 - .L_30)
.L_30:
        /*0004*/ 	.word	0x00000082


	//----- nvinfo : EIATTR_KPARAM_INFO
	.align		4
.L_31:
        /*0008*/ 	.byte	0x04, 0x17
        /*000a*/ 	.short	(.L_33 - .L_32)
.L_32:
        /*000c*/ 	.word	0x00000000
        /*0010*/ 	.short	0x0000
        /*0012*/ 	.short	0x0000
        /*0014*/ 	.byte	0x00, 0xf0, 0x01, 0x20


	//----- nvinfo : EIATTR_AT_ENTRY_FRAGMENTS
	.align		4
.L_33:
        /*0018*/ 	.byte	0x04, 0x4f
        /*001a*/ 	.short	(.L_35 - .L_34)


	//   ....[0]....
.L_34:
        /*001c*/ 	.word	0x00000007


	//----- nvinfo : EIATTR_RESERVED_SMEM_USED
	.align		4
.L_35:
        /*0020*/ 	.byte	0x01, 0x41
	.zero		2


	//----- nvinfo : EIATTR_SPARSE_MMA_MASK
	.align		4
        /*0024*/ 	.byte	0x03, 0x50
        /*0026*/ 	.short	0x0000


	//----- nvinfo : EIATTR_TCGEN05_2CTA_USED
	.align		4
        /*0028*/ 	.byte	0x01, 0x52
	.zero		2


	//----- nvinfo : EIATTR_MAXREG_COUNT
	.align		4
        /*002c*/ 	.byte	0x03, 0x1b
        /*002e*/ 	.short	0x00ff


	//----- nvinfo : EIATTR_NUM_BARRIERS
	.align		4
        /*0030*/ 	.byte	0x02, 0x4c
        /*0032*/ 	.byte	0x07
	.zero		1


	//----- nvinfo : EIATTR_EXTERNS
	.align		4
        /*0034*/ 	.byte	0x04, 0x0f
        /*0036*/ 	.short	(.L_37 - .L_36)


	//   ....[0]....
	.align		4
.L_36:
        /*0038*/ 	.word	index@(__assertfail)


	//----- nvinfo : EIATTR_MERCURY_ISA_VERSION
	.align		4
.L_37:
        /*003c*/ 	.byte	0x03, 0x5f
        /*003e*/ 	.short	0x0101


	//----- nvinfo : EIATTR_INT_WARP_WIDE_INSTR_OFFSETS
	.align		4
        /*0040*/ 	.byte	0x04, 0x31
        /*0042*/ 	.short	(.L_39 - .L_38)


	//   ....[0]....
.L_38:
        /*0044*/ 	.word	0x00000de0


	//   ....[1]....
        /*0048*/ 	.word	0x00000e80


	//   ....[2]....
        /*004c*/ 	.word	0x000021e0


	//   ....[3]....
        /*0050*/ 	.word	0x00004410


	//   ....[4]....
        /*0054*/ 	.word	0x00004440


	//   ....[5]....
        /*0058*/ 	.word	0x00004490


	//   ....[6]....
        /*005c*/ 	.word	0x00004d80


	//   ....[7]....
        /*0060*/ 	.word	0x00004da0


	//   ....[8]....
        /*0064*/ 	.word	0x00005070


	//   ....[9]....
        /*0068*/ 	.word	0x000051a0


	//----- nvinfo : EIATTR_COOP_GROUP_MASK_REGIDS
	.align		4
.L_39:
        /*006c*/ 	.byte	0x04, 0x29
        /*006e*/ 	.short	(.L_41 - .L_40)


	//   ....[0]....
.L_40:
        /*0070*/ 	.word	0xffffffff


	//   ....[1]....
        /*0074*/ 	.word	0xffffffff


	//   ....[2]....
        /*0078*/ 	.word	0xffffffff


	//   ....[3]....
        /*007c*/ 	.word	0xffffffff


	//   ....[4]....
        /*0080*/ 	.word	0xffffffff


	//   ....[5]....
        /*0084*/ 	.word	0xffffffff


	//   ....[6]....
        /*0088*/ 	.word	0xffffffff


	//   ....[7]....
        /*008c*/ 	.word	0xffffffff


	//   ....[8]....
        /*0090*/ 	.word	0xffffffff


	//   ....[9]....
        /*0094*/ 	.word	0xffffffff


	//   ....[10]....
        /*0098*/ 	.word	0xffffffff


	//   ....[11]....
        /*009c*/ 	.word	0xffffffff


	//   ....[12]....
        /*00a0*/ 	.word	0xffffffff


	//   ....[13]....
        /*00a4*/ 	.word	0xffffffff


	//----- nvinfo : EIATTR_COOP_GROUP_INSTR_OFFSETS
	.align		4
.L_41:
        /*00a8*/ 	.byte	0x04, 0x28
        /*00aa*/ 	.short	(.L_43 - .L_42)


	//   ....[0]....
.L_42:
        /*00ac*/ 	.word	0x000000c0


	//   ....[1]....
        /*00b0*/ 	.word	0x00000500


	//   ....[2]....
        /*00b4*/ 	.word	0x00000770


	//   ....[3]....
        /*00b8*/ 	.word	0x000008e0


	//   ....[4]....
        /*00bc*/ 	.word	0x000009d0


	//   ....[5]....
        /*00c0*/ 	.word	0x00000b30


	//   ....[6]....
        /*00c4*/ 	.word	0x00000cc0


	//   ....[7]....
        /*00c8*/ 	.word	0x00000f00


	//   ....[8]....
        /*00cc*/ 	.word	0x000020c0


	//   ....[9]....
        /*00d0*/ 	.word	0x00003200


	//   ....[10]....
        /*00d4*/ 	.word	0x000036d0


	//   ....[11]....
        /*00d8*/ 	.word	0x00003700


	//   ....[12]....
        /*00dc*/ 	.word	0x00004320


	//   ....[13]....
        /*00e0*/ 	.word	0x00004530


	//----- nvinfo : EIATTR_VRC_CTA_INIT_COUNT
	.align		4
.L_43:
        /*00e4*/ 	.byte	0x02, 0x4a
        /*00e6*/ 	.byte	0x80
	.zero		1


	//----- nvinfo : EIATTR_SYSCALL_OFFSETS
	.align		4
        /*00e8*/ 	.byte	0x04, 0x46
        /*00ea*/ 	.short	(.L_45 - .L_44)


	//   ....[0]....
.L_44:
        /*00ec*/ 	.word	0x00005d50


	//   ....[1]....
        /*00f0*/ 	.word	0x00005e40


	//   ....[2]....
        /*00f4*/ 	.word	0x00006680


	//   ....[3]....
        /*00f8*/ 	.word	0x00007330


	//----- nvinfo : EIATTR_MBARRIER_INSTR_OFFSETS
	.align		4
.L_45:
        /*00fc*/ 	.byte	0x04, 0x39
        /*00fe*/ 	.short	(.L_47 - .L_46)


	//   ....[0]....
.L_46:
        /*0100*/ 	.word	0x00000610
        /*0104*/ 	.word	0x000000ff
        /*0108*/ 	.word	0x00000000
        /*010c*/ 	.short	0x0100
        /*010e*/ 	.byte	0x08
	.zero		1


	//   ....[1]....
        /*0110*/ 	.word	0x00000620
        /*0114*/ 	.word	0x000000ff
        /*0118*/ 	.word	0x00000050
        /*011c*/ 	.short	0x0100
        /*011e*/ 	.byte	0x08
	.zero		1


	//   ....[2]....
        /*0120*/ 	.word	0x00000630
        /*0124*/ 	.word	0x000000ff
        /*0128*/ 	.word	0x00000008
        /*012c*/ 	.short	0x0100
        /*012e*/ 	.byte	0x08
	.zero		1


	//   ....[3]....
        /*0130*/ 	.word	0x00000640
        /*0134*/ 	.word	0x000000ff
        /*0138*/ 	.word	0x00000058
        /*013c*/ 	.short	0x0100
        /*013e*/ 	.byte	0x08
	.zero		1


	//   ....[4]....
        /*0140*/ 	.word	0x00000650
        /*0144*/ 	.word	0x000000ff
        /*0148*/ 	.word	0x00000010
        /*014c*/ 	.short	0x0100
        /*014e*/ 	.byte	0x08
	.zero		1


	//   ....[5]....
        /*0150*/ 	.word	0x00000660
        /*0154*/ 	.word	0x000000ff
        /*0158*/ 	.word	0x00000060
        /*015c*/ 	.short	0x0100
        /*015e*/ 	.byte	0x08
	.zero		1


	//   ....[6]....
        /*0160*/ 	.word	0x00000670
        /*0164*/ 	.word	0x000000ff
        /*0168*/ 	.word	0x00000018
        /*016c*/ 	.short	0x0100
        /*016e*/ 	.byte	0x08
	.zero		1


	//   ....[7]....
        /*0170*/ 	.word	0x00000680
        /*0174*/ 	.word	0x000000ff
        /*0178*/ 	.word	0x00000068
        /*017c*/ 	.short	0x0100
        /*017e*/ 	.byte	0x08
	.zero		1


	//   ....[8]....
        /*0180*/ 	.word	0x00000690
        /*0184*/ 	.word	0x000000ff
        /*0188*/ 	.word	0x00000020
        /*018c*/ 	.short	0x0100
        /*018e*/ 	.byte	0x08
	.zero		1


	//   ....[9]....
        /*0190*/ 	.word	0x000006a0
        /*0194*/ 	.word	0x000000ff
        /*0198*/ 	.word	0x00000070
        /*019c*/ 	.short	0x0100
        /*019e*/ 	.byte	0x08
	.zero		1


	//   ....[10]....
        /*01a0*/ 	.word	0x000006b0
        /*01a4*/ 	.word	0x000000ff
        /*01a8*/ 	.word	0x00000028
        /*01ac*/ 	.short	0x0100
        /*01ae*/ 	.byte	0x08
	.zero		1


	//   ....[11]....
        /*01b0*/ 	.word	0x000006c0
        /*01b4*/ 	.word	0x000000ff
        /*01b8*/ 	.word	0x00000078
        /*01bc*/ 	.short	0x0100
        /*01be*/ 	.byte	0x08
	.zero		1


	//   ....[12]....
        /*01c0*/ 	.word	0x000006d0
        /*01c4*/ 	.word	0x000000ff
        /*01c8*/ 	.word	0x00000030
        /*01cc*/ 	.short	0x0100
        /*01ce*/ 	.byte	0x08
	.zero		1


	//   ....[13]....
        /*01d0*/ 	.word	0x000006e0
        /*01d4*/ 	.word	0x000000ff
        /*01d8*/ 	.word	0x00000080
        /*01dc*/ 	.short	0x0100
        /*01de*/ 	.byte	0x08
	.zero		1


	//   ....[14]....
        /*01e0*/ 	.word	0x000006f0
        /*01e4*/ 	.word	0x000000ff
        /*01e8*/ 	.word	0x00000038
        /*01ec*/ 	.short	0x0100
        /*01ee*/ 	.byte	0x08
	.zero		1


	//   ....[15]....
        /*01f0*/ 	.word	0x00000700
        /*01f4*/ 	.word	0x000000ff
        /*01f8*/ 	.word	0x00000088
        /*01fc*/ 	.short	0x0100
        /*01fe*/ 	.byte	0x08
	.zero		1


	//   ....[16]....
        /*0200*/ 	.word	0x00000710
        /*0204*/ 	.word	0x000000ff
        /*0208*/ 	.word	0x00000040
        /*020c*/ 	.short	0x0100
        /*020e*/ 	.byte	0x08
	.zero		1


	//   ....[17]....
        /*0210*/ 	.word	0x00000720
        /*0214*/ 	.word	0x000000ff
        /*0218*/ 	.word	0x00000090
        /*021c*/ 	.short	0x0100
        /*021e*/ 	.byte	0x08
	.zero		1


	//   ....[18]....
        /*0220*/ 	.word	0x00000730
        /*0224*/ 	.word	0x000000ff
        /*0228*/ 	.word	0x00000048
        /*022c*/ 	.short	0x0100
        /*022e*/ 	.byte	0x08
	.zero		1


	//   ....[19]....
        /*0230*/ 	.word	0x00000740
        /*0234*/ 	.word	0x000000ff
        /*0238*/ 	.word	0x00000098
        /*023c*/ 	.short	0x0100
        /*023e*/ 	.byte	0x08
	.zero		1


	//   ....[20]....
        /*0240*/ 	.word	0x00000870
        /*0244*/ 	.word	0x000000ff
        /*0248*/ 	.word	0x000000a0
        /*024c*/ 	.short	0x0100
        /*024e*/ 	.byte	0x09
	.zero		1


	//   ....[21]....
        /*0250*/ 	.word	0x00000880
        /*0254*/ 	.word	0x000000ff
        /*0258*/ 	.word	0x000000b8
        /*025c*/ 	.short	0x0100
        /*025e*/ 	.byte	0x09
	.zero		1


	//   ....[22]....
        /*0260*/ 	.word	0x00000890
        /*0264*/ 	.word	0x000000ff
        /*0268*/ 	.word	0x000000a8
        /*026c*/ 	.short	0x0100
        /*026e*/ 	.byte	0x09
	.zero		1


	//   ....[23]....
        /*0270*/ 	.word	0x000008a0
        /*0274*/ 	.word	0x000000ff
        /*0278*/ 	.word	0x000000c0
        /*027c*/ 	.short	0x0100
        /*027e*/ 	.byte	0x09
	.zero		1


	//   ....[24]....
        /*0280*/ 	.word	0x000008b0
        /*0284*/ 	.word	0x000000ff
        /*0288*/ 	.word	0x000000b0
        /*028c*/ 	.short	0x0100
        /*028e*/ 	.byte	0x09
	.zero		1


	//   ....[25]....
        /*0290*/ 	.word	0x000008c0
        /*0294*/ 	.word	0x000000ff
        /*0298*/ 	.word	0x000000c8
        /*029c*/ 	.short	0x0100
        /*029e*/ 	.byte	0x09
	.zero		1


	//   ....[26]....
        /*02a0*/ 	.word	0x000009a0
        /*02a4*/ 	.word	0x000000ff
        /*02a8*/ 	.word	0x000000d0
        /*02ac*/ 	.short	0x0100
        /*02ae*/ 	.byte	0x08
	.zero		1


	//   ....[27]....
        /*02b0*/ 	.word	0x000009b0
        /*02b4*/ 	.word	0x000000ff
        /*02b8*/ 	.word	0x000000d8
        /*02bc*/ 	.short	0x0100
        /*02be*/ 	.byte	0x08
	.zero		1


	//   ....[28]....
        /*02c0*/ 	.word	0x00000ae0
        /*02c4*/ 	.word	0x000000ff
        /*02c8*/ 	.word	0x000000e0
        /*02cc*/ 	.short	0x0100
        /*02ce*/ 	.byte	0x08
	.zero		1


	//   ....[29]....
        /*02d0*/ 	.word	0x00000af0
        /*02d4*/ 	.word	0x000000ff
        /*02d8*/ 	.word	0x000000f0
        /*02dc*/ 	.short	0x0100
        /*02de*/ 	.byte	0x08
	.zero		1


	//   ....[30]....
        /*02e0*/ 	.word	0x00000b00
        /*02e4*/ 	.word	0x000000ff
        /*02e8*/ 	.word	0x000000e8
        /*02ec*/ 	.short	0x0100
        /*02ee*/ 	.byte	0x08
	.zero		1


	//   ....[31]....
        /*02f0*/ 	.word	0x00000b10
        /*02f4*/ 	.word	0x000000ff
        /*02f8*/ 	.word	0x000000f8
        /*02fc*/ 	.short	0x0100
        /*02fe*/ 	.byte	0x08
	.zero		1


	//   ....[32]....
        /*0300*/ 	.word	0x00000c30
        /*0304*/ 	.word	0x000000ff
        /*0308*/ 	.word	0x00000100
        /*030c*/ 	.short	0x0100
        /*030e*/ 	.byte	0x09
	.zero		1


	//   ....[33]....
        /*0310*/ 	.word	0x00000c40
        /*0314*/ 	.word	0x000000ff
        /*0318*/ 	.word	0x00000120
        /*031c*/ 	.short	0x0100
        /*031e*/ 	.byte	0x09
	.zero		1


	//   ....[34]....
        /*0320*/ 	.word	0x00000c50
        /*0324*/ 	.word	0x000000ff
        /*0328*/ 	.word	0x00000108
        /*032c*/ 	.short	0x0100
        /*032e*/ 	.byte	0x09
	.zero		1


	//   ....[35]....
        /*0330*/ 	.word	0x00000c60
        /*0334*/ 	.word	0x000000ff
        /*0338*/ 	.word	0x00000128
        /*033c*/ 	.short	0x0100
        /*033e*/ 	.byte	0x09
	.zero		1


	//   ....[36]....
        /*0340*/ 	.word	0x00000c70
        /*0344*/ 	.word	0x000000ff
        /*0348*/ 	.word	0x00000110
        /*034c*/ 	.short	0x0100
        /*034e*/ 	.byte	0x09
	.zero		1


	//   ....[37]....
        /*0350*/ 	.word	0x00000c80
        /*0354*/ 	.word	0x000000ff
        /*0358*/ 	.word	0x00000130
        /*035c*/ 	.short	0x0100
        /*035e*/ 	.byte	0x09
	.zero		1


	//   ....[38]....
        /*0360*/ 	.word	0x00000c90
        /*0364*/ 	.word	0x000000ff
        /*0368*/ 	.word	0x00000118
        /*036c*/ 	.short	0x0100
        /*036e*/ 	.byte	0x09
	.zero		1


	//   ....[39]....
        /*0370*/ 	.word	0x00000ca0
        /*0374*/ 	.word	0x000000ff
        /*0378*/ 	.word	0x00000138
        /*037c*/ 	.short	0x0100
        /*037e*/ 	.byte	0x09
	.zero		1


	//   ....[40]....
        /*0380*/ 	.word	0x00000d90
        /*0384*/ 	.word	0x000000ff
        /*0388*/ 	.word	0x00000140
        /*038c*/ 	.short	0x0100
        /*038e*/ 	.byte	0x08
	.zero		1


	//   ....[41]....
        /*0390*/ 	.word	0x00000da0
        /*0394*/ 	.word	0x000000ff
        /*0398*/ 	.word	0x00000150
        /*039c*/ 	.short	0x0100
        /*039e*/ 	.byte	0x08
	.zero		1


	//   ....[42]....
        /*03a0*/ 	.word	0x00000db0
        /*03a4*/ 	.word	0x000000ff
        /*03a8*/ 	.word	0x00000148
        /*03ac*/ 	.short	0x0100
        /*03ae*/ 	.byte	0x08
	.zero		1


	//   ....[43]....
        /*03b0*/ 	.word	0x00000dc0
        /*03b4*/ 	.word	0x000000ff
        /*03b8*/ 	.word	0x00000158
        /*03bc*/ 	.short	0x0100
        /*03be*/ 	.byte	0x08
	.zero		1


	//   ....[44]....
        /*03c0*/ 	.word	0x00000eb0
        /*03c4*/ 	.word	0x000000ff
        /*03c8*/ 	.word	0x00000160
        /*03cc*/ 	.short	0x0100
        /*03ce*/ 	.byte	0x06
	.zero		1


	//   ....[45]....
        /*03d0*/ 	.word	0x000018c0
        /*03d4*/ 	.word	0x00000002
        /*03d8*/ 	.word	0x00000150
        /*03dc*/ 	.short	0x010a
        /*03de*/ 	.byte	0xff
	.zero		1


	//   ....[46]....
        /*03e0*/ 	.word	0x000018f0
        /*03e4*/ 	.word	0x00000002
        /*03e8*/ 	.word	0x00000140
        /*03ec*/ 	.short	0x0101
        /*03ee*/ 	.byte	0xff
	.zero		1


	//   ....[47]....
        /*03f0*/ 	.word	0x000019c0
        /*03f4*/ 	.word	0x000000ff
        /*03f8*/ 	.word	0x00000050
        /*03fc*/ 	.short	0x010a
        /*03fe*/ 	.byte	0x08
	.zero		1


	//   ....[48]....
        /*0400*/ 	.word	0x00001ac0
        /*0404*/ 	.word	0x000000ff
        /*0408*/ 	.word	0x00000050
        /*040c*/ 	.short	0x010a
        /*040e*/ 	.byte	0x21
	.zero		1


	//   ....[49]....
        /*0410*/ 	.word	0x00001c70
        /*0414*/ 	.word	0x000000ff
        /*0418*/ 	.word	0x00000050
        /*041c*/ 	.short	0x010a
        /*041e*/ 	.byte	0x08
	.zero		1


	//   ....[50]....
        /*0420*/ 	.word	0x00001d70
        /*0424*/ 	.word	0x000000ff
        /*0428*/ 	.word	0x000000d8
        /*042c*/ 	.short	0x0101
        /*042e*/ 	.byte	0x04
	.zero		1


	//   ....[51]....
        /*0430*/ 	.word	0x00001d90
        /*0434*/ 	.word	0x000000ff
        /*0438*/ 	.word	0x00000050
        /*043c*/ 	.short	0x010a
        /*043e*/ 	.byte	0x08
	.zero		1


	//   ....[52]....
        /*0440*/ 	.word	0x00001e10
        /*0444*/ 	.word	0x000000ff
        /*0448*/ 	.word	0x00000050
        /*044c*/ 	.short	0x010a
        /*044e*/ 	.byte	0x11
	.zero		1


	//   ....[53]....
        /*0450*/ 	.word	0x00001fa0
        /*0454*/ 	.word	0x000000ff
        /*0458*/ 	.word	0x00000050
        /*045c*/ 	.short	0x010a
        /*045e*/ 	.byte	0x08
	.zero		1


	//   ....[54]....
        /*0460*/ 	.word	0x000020f0
        /*0464*/ 	.word	0x00000002
        /*0468*/ 	.word	0x000000e0
        /*046c*/ 	.short	0x010a
        /*046e*/ 	.byte	0xff
	.zero		1


	//   ....[55]....
        /*0470*/ 	.word	0x000021b0
        /*0474*/ 	.word	0x00000002
        /*0478*/ 	.word	0x00000000
        /*047c*/ 	.short	0x0101
        /*047e*/ 	.byte	0xff
	.zero		1


	//   ....[56]....
        /*0480*/ 	.word	0x00002710
        /*0484*/ 	.word	0x000000ff
        /*0488*/ 	.word	0x00000000
        /*048c*/ 	.short	0x010a
        /*048e*/ 	.byte	0x05
	.zero		1


	//   ....[57]....
        /*0490*/ 	.word	0x000027a0
        /*0494*/ 	.word	0x000000ff
        /*0498*/ 	.word	0x00000000
        /*049c*/ 	.short	0x010a
        /*049e*/ 	.byte	0x05
	.zero		1


	//   ....[58]....
        /*04a0*/ 	.word	0x00002830
        /*04a4*/ 	.word	0x000000ff
        /*04a8*/ 	.word	0x00000000
        /*04ac*/ 	.short	0x010a
        /*04ae*/ 	.byte	0x05
	.zero		1


	//   ....[59]....
        /*04b0*/ 	.word	0x000028c0
        /*04b4*/ 	.word	0x000000ff
        /*04b8*/ 	.word	0x00000000
        /*04bc*/ 	.short	0x010a
        /*04be*/ 	.byte	0x05
	.zero		1


	//   ....[60]....
        /*04c0*/ 	.word	0x00002950
        /*04c4*/ 	.word	0x000000ff
        /*04c8*/ 	.word	0x00000000
        /*04cc*/ 	.short	0x010a
        /*04ce*/ 	.byte	0x05
	.zero		1


	//   ....[61]....
        /*04d0*/ 	.word	0x000029e0
        /*04d4*/ 	.word	0x000000ff
        /*04d8*/ 	.word	0x00000000
        /*04dc*/ 	.short	0x010a
        /*04de*/ 	.byte	0x05
	.zero		1


	//   ....[62]....
        /*04e0*/ 	.word	0x00002a70
        /*04e4*/ 	.word	0x000000ff
        /*04e8*/ 	.word	0x00000000
        /*04ec*/ 	.short	0x010a
        /*04ee*/ 	.byte	0x05
	.zero		1


	//   ....[63]....
        /*04f0*/ 	.word	0x00002b00
        /*04f4*/ 	.word	0x000000ff
        /*04f8*/ 	.word	0x00000000
        /*04fc*/ 	.short	0x010a
        /*04fe*/ 	.byte	0x05
	.zero		1


	//   ....[64]....
        /*0500*/ 	.word	0x00002b90
        /*0504*/ 	.word	0x000000ff
        /*0508*/ 	.word	0x00000000
        /*050c*/ 	.short	0x010a
        /*050e*/ 	.byte	0x05
	.zero		1


	//   ....[65]....
        /*0510*/ 	.word	0x00002c30
        /*0514*/ 	.word	0x00000000
        /*0518*/ 	.word	0x00000000
        /*051c*/ 	.short	0x010a
        /*051e*/ 	.byte	0xff
	.zero		1


	//   ....[66]....
        /*0520*/ 	.word	0x00002d60
        /*0524*/ 	.word	0x00000000
        /*0528*/ 	.word	0x00000140
        /*052c*/ 	.short	0x010a
        /*052e*/ 	.byte	0xff
	.zero		1


	//   ....[67]....
        /*0530*/ 	.word	0x00002dd0
        /*0534*/ 	.word	0x00000000
        /*0538*/ 	.word	0x00000000
        /*053c*/ 	.short	0x0101
        /*053e*/ 	.byte	0xff
	.zero		1


	//   ....[68]....
        /*0540*/ 	.word	0x00002df0
        /*0544*/ 	.word	0x000000ff
        /*0548*/ 	.word	0x000000f0
        /*054c*/ 	.short	0x010a
        /*054e*/ 	.byte	0x05
	.zero		1


	//   ....[69]....
        /*0550*/ 	.word	0x00002f10
        /*0554*/ 	.word	0x00000000
        /*0558*/ 	.word	0x000000e0
        /*055c*/ 	.short	0x010a
        /*055e*/ 	.byte	0xff
	.zero		1


	//   ....[70]....
        /*0560*/ 	.word	0x00003010
        /*0564*/ 	.word	0x00000000
        /*0568*/ 	.word	0x00000000
        /*056c*/ 	.short	0x0101
        /*056e*/ 	.byte	0xff
	.zero		1


	//   ....[71]....
        /*0570*/ 	.word	0x000030a0
        /*0574*/ 	.word	0x000000ff
        /*0578*/ 	.word	0x000000f0
        /*057c*/ 	.short	0x0106
        /*057e*/ 	.byte	0x05
	.zero		1


	//   ....[72]....
        /*0580*/ 	.word	0x000030c0
        /*0584*/ 	.word	0x000000ff
        /*0588*/ 	.word	0x000000f0
        /*058c*/ 	.short	0x010a
        /*058e*/ 	.byte	0x05
	.zero		1


	//   ....[73]....
        /*0590*/ 	.word	0x00003150
        /*0594*/ 	.word	0x000000ff
        /*0598*/ 	.word	0x000000f0
        /*059c*/ 	.short	0x0106
        /*059e*/ 	.byte	0x04
	.zero		1


	//   ....[74]....
        /*05a0*/ 	.word	0x00003190
        /*05a4*/ 	.word	0x00000000
        /*05a8*/ 	.word	0x000000f0
        /*05ac*/ 	.short	0x010a
        /*05ae*/ 	.byte	0xff
	.zero		1


	//   ....[75]....
        /*05b0*/ 	.word	0x000033d0
        /*05b4*/ 	.word	0x000000ff
        /*05b8*/ 	.word	0x00000008
        /*05bc*/ 	.short	0x010a
        /*05be*/ 	.byte	0x06
	.zero		1


	//   ....[76]....
        /*05c0*/ 	.word	0x000033f0
        /*05c4*/ 	.word	0x000000ff
        /*05c8*/ 	.word	0x00000008
        /*05cc*/ 	.short	0x010a
        /*05ce*/ 	.byte	0x06
	.zero		1


	//   ....[77]....
        /*05d0*/ 	.word	0x00003580
        /*05d4*/ 	.word	0x000000ff
        /*05d8*/ 	.word	0x00000008
        /*05dc*/ 	.short	0x010a
        /*05de*/ 	.byte	0x06
	.zero		1


	//   ....[78]....
        /*05e0*/ 	.word	0x000035a0
        /*05e4*/ 	.word	0x000000ff
        /*05e8*/ 	.word	0x00000008
        /*05ec*/ 	.short	0x010a
        /*05ee*/ 	.byte	0x06
	.zero		1


	//   ....[79]....
        /*05f0*/ 	.word	0x00003660
        /*05f4*/ 	.word	0x000000ff
        /*05f8*/ 	.word	0x00000000
        /*05fc*/ 	.short	0x0101
        /*05fe*/ 	.byte	0x07
	.zero		1


	//   ....[80]....
        /*0600*/ 	.word	0x000039a0
        /*0604*/ 	.word	0x00000000
        /*0608*/ 	.word	0x000000e0
        /*060c*/ 	.short	0x010a
        /*060e*/ 	.byte	0xff
	.zero		1


	//   ....[81]....
        /*0610*/ 	.word	0x00003a60
        /*0614*/ 	.word	0x00000000
        /*0618*/ 	.word	0x00000000
        /*061c*/ 	.short	0x0101
        /*061e*/ 	.byte	0xff
	.zero		1


	//   ....[82]....
        /*0620*/ 	.word	0x00003b20
        /*0624*/ 	.word	0x000000ff
        /*0628*/ 	.word	0x00000000
        /*062c*/ 	.short	0x010a
        /*062e*/ 	.byte	0x08
	.zero		1


	//   ....[83]....
        /*0630*/ 	.word	0x00003b30
        /*0634*/ 	.word	0x000000ff
        /*0638*/ 	.word	0x00000120
        /*063c*/ 	.short	0x010a
        /*063e*/ 	.byte	0x09
	.zero		1


	//   ....[84]....
        /*0640*/ 	.word	0x00003be0
        /*0644*/ 	.word	0x000000ff
        /*0648*/ 	.word	0x00000000
        /*064c*/ 	.short	0x010a
        /*064e*/ 	.byte	0x08
	.zero		1


	//   ....[85]....
        /*0650*/ 	.word	0x00003d10
        /*0654*/ 	.word	0x000000ff
        /*0658*/ 	.word	0x00000000
        /*065c*/ 	.short	0x010a
        /*065e*/ 	.byte	0x1e
	.zero		1


	//   ....[86]....
        /*0660*/ 	.word	0x00004010
        /*0664*/ 	.word	0x000000ff
        /*0668*/ 	.word	0x00000000
        /*066c*/ 	.short	0x010a
        /*066e*/ 	.byte	0x08
	.zero		1


	//   ....[87]....
        /*0670*/ 	.word	0x000040a0
        /*0674*/ 	.word	0x000000ff
        /*0678*/ 	.word	0x00000000
        /*067c*/ 	.short	0x010a
        /*067e*/ 	.byte	0x08
	.zero		1


	//   ....[88]....
        /*0680*/ 	.word	0x00004130
        /*0684*/ 	.word	0x000000ff
        /*0688*/ 	.word	0x00000000
        /*068c*/ 	.short	0x010a
        /*068e*/ 	.byte	0x08
	.zero		1


	//   ....[89]....
        /*0690*/ 	.word	0x000041d0
        /*0694*/ 	.word	0x00000000
        /*0698*/ 	.word	0x00000000
        /*069c*/ 	.short	0x010a
        /*069e*/ 	.byte	0xff
	.zero		1


	//   ....[90]....
        /*06a0*/ 	.word	0x00004210
        /*06a4*/ 	.word	0x00000000
        /*06a8*/ 	.word	0x00000000
        /*06ac*/ 	.short	0x010a
        /*06ae*/ 	.byte	0xff
	.zero		1


	//   ....[91]....
        /*06b0*/ 	.word	0x00004280
        /*06b4*/ 	.word	0x000000ff
        /*06b8*/ 	.word	0x00000000
        /*06bc*/ 	.short	0x0101
        /*06be*/ 	.byte	0x05
	.zero		1


	//   ....[92]....
        /*06c0*/ 	.word	0x000042c0
        /*06c4*/ 	.word	0x000000ff
        /*06c8*/ 	.word	0x00000160
        /*06cc*/ 	.short	0x010a
        /*06ce*/ 	.byte	0x07
	.zero		1


	//   ....[93]....
        /*06d0*/ 	.word	0x00004310
        /*06d4*/ 	.word	0x000000ff
        /*06d8*/ 	.word	0x00000000
        /*06dc*/ 	.short	0x0101
        /*06de*/ 	.byte	0x05
	.zero		1


	//   ....[94]....
        /*06e0*/ 	.word	0x00004720
        /*06e4*/ 	.word	0x00000000
        /*06e8*/ 	.word	0x000000e0
        /*06ec*/ 	.short	0x010a
        /*06ee*/ 	.byte	0xff
	.zero		1


	//   ....[95]....
        /*06f0*/ 	.word	0x000047e0
        /*06f4*/ 	.word	0x00000000
        /*06f8*/ 	.word	0x00000000
        /*06fc*/ 	.short	0x0101
        /*06fe*/ 	.byte	0xff
	.zero		1


	//   ....[96]....
        /*0700*/ 	.word	0x00004b00
        /*0704*/ 	.word	0x000000ff
        /*0708*/ 	.word	0x000000d8
        /*070c*/ 	.short	0x010a
        /*070e*/ 	.byte	0x06
	.zero		1


	//   ....[97]....
        /*0710*/ 	.word	0x00004d20
        /*0714*/ 	.word	0x000000ff
        /*0718*/ 	.word	0x000000b8
        /*071c*/ 	.short	0x010a
        /*071e*/ 	.byte	0x0f
	.zero		1


	//   ....[98]....
        /*0720*/ 	.word	0x00004f20
        /*0724*/ 	.word	0x000000ff
        /*0728*/ 	.word	0x000000a0
        /*072c*/ 	.short	0x010b
        /*072e*/ 	.byte	0x0f
	.zero		1


	//   ....[99]....
        /*0730*/ 	.word	0x00004f70
        /*0734*/ 	.word	0x000000ff
        /*0738*/ 	.word	0x00000000
        /*073c*/ 	.short	0x0101
        /*073e*/ 	.byte	0x10
	.zero		1


	//   ....[100]....
        /*0740*/ 	.word	0x00004fb0
        /*0744*/ 	.word	0x000000ff
        /*0748*/ 	.word	0x000000b8
        /*074c*/ 	.short	0x010a
        /*074e*/ 	.byte	0x0d
	.zero		1


	//   ....[101]....
        /*0750*/ 	.word	0x000051f0
        /*0754*/ 	.word	0x000000ff
        /*0758*/ 	.word	0x000000a0
        /*075c*/ 	.short	0x010b
        /*075e*/ 	.byte	0x0d
	.zero		1


	//   ....[102]....
        /*0760*/ 	.word	0x00005260
        /*0764*/ 	.word	0x000000ff
        /*0768*/ 	.word	0x00000000
        /*076c*/ 	.short	0x0101
        /*076e*/ 	.byte	0x0f
	.zero		1


	//   ....[103]....
        /*0770*/ 	.word	0x000052b0
        /*0774*/ 	.word	0x000000ff
        /*0778*/ 	.word	0x00000000
        /*077c*/ 	.short	0x010a
        /*077e*/ 	.byte	0x04
	.zero		1


	//   ....[104]....
        /*0780*/ 	.word	0x00005340
        /*0784*/ 	.word	0x000000ff
        /*0788*/ 	.word	0x00000000
        /*078c*/ 	.short	0x010a
        /*078e*/ 	.byte	0x04
	.zero		1


	//   ....[105]....
        /*0790*/ 	.word	0x000053e0
        /*0794*/ 	.word	0x00000000
        /*0798*/ 	.word	0x00000000
        /*079c*/ 	.short	0x010a
        /*079e*/ 	.byte	0xff
	.zero		1


	//   ....[106]....
        /*07a0*/ 	.word	0x00005720
        /*07a4*/ 	.word	0x00000000
        /*07a8*/ 	.word	0x000000e0
        /*07ac*/ 	.short	0x010a
        /*07ae*/ 	.byte	0xff
	.zero		1


	//   ....[107]....
        /*07b0*/ 	.word	0x00005830
        /*07b4*/ 	.word	0x00000000
        /*07b8*/ 	.word	0x00000000
        /*07bc*/ 	.short	0x0101
        /*07be*/ 	.byte	0xff
	.zero		1


	//   ....[108]....
        /*07c0*/ 	.word	0x000062d0
        /*07c4*/ 	.word	0x00000000
        /*07c8*/ 	.word	0x000000a0
        /*07cc*/ 	.short	0x010a
        /*07ce*/ 	.byte	0xff
	.zero		1


	//   ....[109]....
        /*07d0*/ 	.word	0x00006340
        /*07d4*/ 	.word	0x0000006a
        /*07d8*/ 	.word	0x00000100
        /*07dc*/ 	.short	0x010a
        /*07de*/ 	.byte	0xff
	.zero		1


	//   ....[110]....
        /*07e0*/ 	.word	0x00006430
        /*07e4*/ 	.word	0x00000000
        /*07e8*/ 	.word	0x000000a0
        /*07ec*/ 	.short	0x010a
        /*07ee*/ 	.byte	0xff
	.zero		1


	//   ....[111]....
        /*07f0*/ 	.word	0x00006560
        /*07f4*/ 	.word	0x0000006a
        /*07f8*/ 	.word	0x00000100
        /*07fc*/ 	.short	0x010a
        /*07fe*/ 	.byte	0xff
	.zero		1


	//   ....[112]....
        /*0800*/ 	.word	0x00007070
        /*0804*/ 	.word	0x00000000
        /*0808*/ 	.word	0x00000000
        /*080c*/ 	.short	0x0101
        /*080e*/ 	.byte	0xff
	.zero		1


	//   ....[113]....
        /*0810*/ 	.word	0x00007080
        /*0814*/ 	.word	0x00000002
        /*0818*/ 	.word	0x000000a0
        /*081c*/ 	.short	0x010a
        /*081e*/ 	.byte	0xff
	.zero		1


	//   ....[114]....
        /*0820*/ 	.word	0x00007150
        /*0824*/ 	.word	0x00000002
        /*0828*/ 	.word	0x000000a0
        /*082c*/ 	.short	0x010a
        /*082e*/ 	.byte	0xff
	.zero		1


	//   ....[115]....
        /*0830*/ 	.word	0x00007450
        /*0834*/ 	.word	0x0000006a
        /*0838*/ 	.word	0x00000000
        /*083c*/ 	.short	0x0101
        /*083e*/ 	.byte	0xff
	.zero		1


	//   ....[116]....
        /*0840*/ 	.word	0x00007de0
        /*0844*/ 	.word	0x00000000
        /*0848*/ 	.word	0x00000000
        /*084c*/ 	.short	0x0101
        /*084e*/ 	.byte	0xff
	.zero		1


	//   ....[117]....
        /*0850*/ 	.word	0x00008050
        /*0854*/ 	.word	0x000000ff
        /*0858*/ 	.word	0x00000000
        /*085c*/ 	.short	0x0101
        /*085e*/ 	.byte	0x04
	.zero		1


	//   ....[118]....
        /*0860*/ 	.word	0x00008070
        /*0864*/ 	.word	0x00000002
        /*0868*/ 	.word	0x00000150
        /*086c*/ 	.short	0x010a
        /*086e*/ 	.byte	0xff
	.zero		1


	//   ....[119]....
        /*0870*/ 	.word	0x000080d0
        /*0874*/ 	.word	0x00000002
        /*0878*/ 	.word	0x00000050
        /*087c*/ 	.short	0x010a
        /*087e*/ 	.byte	0xff
	.zero		1


	//   ....[120]....
        /*0880*/ 	.word	0x00008130
        /*0884*/ 	.word	0x00000002
        /*0888*/ 	.word	0x00000050
        /*088c*/ 	.short	0x010a
        /*088e*/ 	.byte	0xff
	.zero		1


	//   ....[121]....
        /*0890*/ 	.word	0x00008180
        /*0894*/ 	.word	0x00000002
        /*0898*/ 	.word	0x000000e0
        /*089c*/ 	.short	0x010a
        /*089e*/ 	.byte	0xff
	.zero		1


	//   ....[122]....
        /*08a0*/ 	.word	0x000081e0
        /*08a4*/ 	.word	0x00000000
        /*08a8*/ 	.word	0x00000000
        /*08ac*/ 	.short	0x010a
        /*08ae*/ 	.byte	0xff
	.zero		1


	//   ....[123]....
        /*08b0*/ 	.word	0x00008240
        /*08b4*/ 	.word	0x00000000
        /*08b8*/ 	.word	0x00000000
        /*08bc*/ 	.short	0x010a
        /*08be*/ 	.byte	0xff
	.zero		1


	//   ....[124]....
        /*08c0*/ 	.word	0x000082a0
        /*08c4*/ 	.word	0x00000000
        /*08c8*/ 	.word	0x00000000
        /*08cc*/ 	.short	0x010a
        /*08ce*/ 	.byte	0xff
	.zero		1


	//   ....[125]....
        /*08d0*/ 	.word	0x00008300
        /*08d4*/ 	.word	0x00000000
        /*08d8*/ 	.word	0x00000000
        /*08dc*/ 	.short	0x010a
        /*08de*/ 	.byte	0xff
	.zero		1


	//   ....[126]....
        /*08e0*/ 	.word	0x00008360
        /*08e4*/ 	.word	0x00000000
        /*08e8*/ 	.word	0x00000000
        /*08ec*/ 	.short	0x010a
        /*08ee*/ 	.byte	0xff
	.zero		1


	//   ....[127]....
        /*08f0*/ 	.word	0x000083c0
        /*08f4*/ 	.word	0x00000000
        /*08f8*/ 	.word	0x00000000
        /*08fc*/ 	.short	0x010a
        /*08fe*/ 	.byte	0xff
	.zero		1


	//   ....[128]....
        /*0900*/ 	.word	0x00008420
        /*0904*/ 	.word	0x00000000
        /*0908*/ 	.word	0x00000000
        /*090c*/ 	.short	0x010a
        /*090e*/ 	.byte	0xff
	.zero		1


	//   ....[129]....
        /*0910*/ 	.word	0x00008480
        /*0914*/ 	.word	0x00000000
        /*0918*/ 	.word	0x00000000
        /*091c*/ 	.short	0x010a
        /*091e*/ 	.byte	0xff
	.zero		1


	//   ....[130]....
        /*0920*/ 	.word	0x000084e0
        /*0924*/ 	.word	0x00000000
        /*0928*/ 	.word	0x00000000
        /*092c*/ 	.short	0x010a
        /*092e*/ 	.byte	0xff
	.zero		1


	//   ....[131]....
        /*0930*/ 	.word	0x00008530
        /*0934*/ 	.word	0x00000000
        /*0938*/ 	.word	0x00000140
        /*093c*/ 	.short	0x010a
        /*093e*/ 	.byte	0xff
	.zero		1


	//   ....[132]....
        /*0940*/ 	.word	0x00008590
        /*0944*/ 	.word	0x00000000
        /*0948*/ 	.word	0x000000f0
        /*094c*/ 	.short	0x010a
        /*094e*/ 	.byte	0xff
	.zero		1


	//   ....[133]....
        /*0950*/ 	.word	0x000085e0
        /*0954*/ 	.word	0x00000000
        /*0958*/ 	.word	0x000000e0
        /*095c*/ 	.short	0x010a
        /*095e*/ 	.byte	0xff
	.zero		1


	//   ....[134]....
        /*0960*/ 	.word	0x00008640
        /*0964*/ 	.word	0x00000000
        /*0968*/ 	.word	0x000000f0
        /*096c*/ 	.short	0x010a
        /*096e*/ 	.byte	0xff
	.zero		1


	//   ....[135]....
        /*0970*/ 	.word	0x000086a0
        /*0974*/ 	.word	0x00000004
        /*0978*/ 	.word	0x00000008
        /*097c*/ 	.short	0x010a
        /*097e*/ 	.byte	0xff
	.zero		1


	//   ....[136]....
        /*0980*/ 	.word	0x00008780
        /*0984*/ 	.word	0x00000002
        /*0988*/ 	.word	0x00000008
        /*098c*/ 	.short	0x010a
        /*098e*/ 	.byte	0xff
	.zero		1


	//   ....[137]....
        /*0990*/ 	.word	0x000087d0
        /*0994*/ 	.word	0x00000000
        /*0998*/ 	.word	0x000000e0
        /*099c*/ 	.short	0x010a
        /*099e*/ 	.byte	0xff
	.zero		1


	//   ....[138]....
        /*09a0*/ 	.word	0x00008830
        /*09a4*/ 	.word	0x00000000
        /*09a8*/ 	.word	0x00000120
        /*09ac*/ 	.short	0x010a
        /*09ae*/ 	.byte	0xff
	.zero		1


	//   ....[139]....
        /*09b0*/ 	.word	0x00008890
        /*09b4*/ 	.word	0x00000000
        /*09b8*/ 	.word	0x00000000
        /*09bc*/ 	.short	0x010a
        /*09be*/ 	.byte	0xff
	.zero		1


	//   ....[140]....
        /*09c0*/ 	.word	0x000088f0
        /*09c4*/ 	.word	0x00000000
        /*09c8*/ 	.word	0x00000000
        /*09cc*/ 	.short	0x010a
        /*09ce*/ 	.byte	0xff
	.zero		1


	//   ....[141]....
        /*09d0*/ 	.word	0x00008950
        /*09d4*/ 	.word	0x00000000
        /*09d8*/ 	.word	0x00000000
        /*09dc*/ 	.short	0x010a
        /*09de*/ 	.byte	0xff
	.zero		1


	//   ....[142]....
        /*09e0*/ 	.word	0x000089b0
        /*09e4*/ 	.word	0x00000000
        /*09e8*/ 	.word	0x00000000
        /*09ec*/ 	.short	0x010a
        /*09ee*/ 	.byte	0xff
	.zero		1


	//   ....[143]....
        /*09f0*/ 	.word	0x00008a10
        /*09f4*/ 	.word	0x00000000
        /*09f8*/ 	.word	0x00000160
        /*09fc*/ 	.short	0x010a
        /*09fe*/ 	.byte	0xff
	.zero		1


	//   ....[144]....
        /*0a00*/ 	.word	0x00008a60
        /*0a04*/ 	.word	0x00000000
        /*0a08*/ 	.word	0x000000e0
        /*0a0c*/ 	.short	0x010a
        /*0a0e*/ 	.byte	0xff
	.zero		1


	//   ....[145]....
        /*0a10*/ 	.word	0x00008ac0
        /*0a14*/ 	.word	0x00000000
        /*0a18*/ 	.word	0x000000d8
        /*0a1c*/ 	.short	0x010a
        /*0a1e*/ 	.byte	0xff
	.zero		1


	//   ....[146]....
        /*0a20*/ 	.word	0x00008b20
        /*0a24*/ 	.word	0x00000000
        /*0a28*/ 	.word	0x000000b8
        /*0a2c*/ 	.short	0x010a
        /*0a2e*/ 	.byte	0xff
	.zero		1


	//   ....[147]....
        /*0a30*/ 	.word	0x00008b80
        /*0a34*/ 	.word	0x00000000
        /*0a38*/ 	.word	0x000000b8
        /*0a3c*/ 	.short	0x010a
        /*0a3e*/ 	.byte	0xff
	.zero		1


	//   ....[148]....
        /*0a40*/ 	.word	0x00008be0
        /*0a44*/ 	.word	0x00000000
        /*0a48*/ 	.word	0x00000000
        /*0a4c*/ 	.short	0x010a
        /*0a4e*/ 	.byte	0xff
	.zero		1


	//   ....[149]....
        /*0a50*/ 	.word	0x00008c40
        /*0a54*/ 	.word	0x00000000
        /*0a58*/ 	.word	0x00000000
        /*0a5c*/ 	.short	0x010a
        /*0a5e*/ 	.byte	0xff
	.zero		1


	//   ....[150]....
        /*0a60*/ 	.word	0x00008c90
        /*0a64*/ 	.word	0x00000000
        /*0a68*/ 	.word	0x000000e0
        /*0a6c*/ 	.short	0x010a
        /*0a6e*/ 	.byte	0xff
	.zero		1


	//   ....[151]....
        /*0a70*/ 	.word	0x00008ce0
        /*0a74*/ 	.word	0x00000000
        /*0a78*/ 	.word	0x000000a0
        /*0a7c*/ 	.short	0x010a
        /*0a7e*/ 	.byte	0xff
	.zero		1


	//   ....[152]....
        /*0a80*/ 	.word	0x00008d30
        /*0a84*/ 	.word	0x0000006a
        /*0a88*/ 	.word	0x00000100
        /*0a8c*/ 	.short	0x010a
        /*0a8e*/ 	.byte	0xff
	.zero		1


	//   ....[153]....
        /*0a90*/ 	.word	0x00008d80
        /*0a94*/ 	.word	0x00000002
        /*0a98*/ 	.word	0x000000a0
        /*0a9c*/ 	.short	0x010a
        /*0a9e*/ 	.byte	0xff
	.zero		1


	//----- nvinfo : EIATTR_NUM_MBARRIERS
	.align		4
.L_47:
        /*0aa0*/ 	.byte	0x03, 0x38
        /*0aa2*/ 	.short	0x002d


	//----- nvinfo : EIATTR_EXIT_INSTR_OFFSETS
	.align		4
        /*0aa4*/ 	.byte	0x04, 0x1c
        /*0aa6*/ 	.short	(.L_49 - .L_48)


	//   ....[0]....
.L_48:
        /*0aa8*/ 	.word	0x00002c60


	//   ....[1]....
        /*0aac*/ 	.word	0x00003160


	//   ....[2]....
        /*0ab0*/ 	.word	0x000031c0


	//   ....[3]....
        /*0ab4*/ 	.word	0x00004540


	//   ....[4]....
        /*0ab8*/ 	.word	0x00005410


	//   ....[5]....
        /*0abc*/ 	.word	0x00005450


	//   ....[6]....
        /*0ac0*/ 	.word	0x00007f40


	//   ....[7]....
        /*0ac4*/ 	.word	0x00007fc0


	//   ....[8]....
        /*0ac8*/ 	.word	0x00007ff0


	//   ....[9]....
        /*0acc*/ 	.word	0x00008060


	//----- nvinfo : EIATTR_MAX_THREADS
	.align		4
.L_49:
        /*0ad0*/ 	.byte	0x04, 0x05
        /*0ad2*/ 	.short	(.L_51 - .L_50)
.L_50:
        /*0ad4*/ 	.word	0x00000100
        /*0ad8*/ 	.word	0x00000001
        /*0adc*/ 	.word	0x00000001


	//----- nvinfo : EIATTR_CRS_STACK_SIZE
	.align		4
.L_51:
        /*0ae0*/ 	.byte	0x04, 0x1e
        /*0ae2*/ 	.short	(.L_53 - .L_52)
.L_52:
        /*0ae4*/ 	.word	0x00000000


	//----- nvinfo : EIATTR_CBANK_PARAM_SIZE
	.align		4
.L_53:
        /*0ae8*/ 	.byte	0x03, 0x19
        /*0aea*/ 	.short	0x0800


	//----- nvinfo : EIATTR_PARAM_CBANK
	.align		4
        /*0aec*/ 	.byte	0x04, 0x0a
        /*0aee*/ 	.short	(.L_55 - .L_54)
	.align		4
.L_54:
        /*0af0*/ 	.word	index@(.nv.constant0._ZN7cutlass13device_kernelINS_4gemm6kernel13GemmUniversalIN4cute5tupleIJiiiiEEENS1_10collective13CollectiveMmaINS1_35MainloopSm100TmaUmmaWarpSpecializedILi10ELi2ELi4ENS5_IJNS4_1CILi2EEENSA_ILi1EEESC_EEEEENS5_IJNSA_ILi256EEENSA_ILi64EEESG_EEENS_6half_tENS5_IJlSC_lEEESI_SJ_NS4_8TiledMMAINS4_8MMA_AtomIJNS4_26SM100_MMA_F16BF16_2x1SM_SSISI_SI_fLi256ELi64ELNS4_4UMMA5MajorE0ELSO_0ELNSN_7ScaleInE0ELSP_0EEEEEENS4_6LayoutINS5_IJSC_SC_SC_EEENS5_IJNSA_ILi0EEESU_SU_EEEEENS5_IJNS4_10UnderscoreESX_SX_EEEEENS4_18SM100_TMA_2SM_LOADENS4_14ComposedLayoutINS4_7SwizzleILi3ELi4ELi3EEENS4_18smem_ptr_flag_bitsILi16EEENSS_INS5_IJNSA_ILi8EEESG_EEENS5_IJSG_SC_EEEEEEEvNS4_8identityES10_S1A_vS1B_EENS_8epilogue10collective18CollectiveEpilogueINS1D_23Sm100TmaWarpSpecializedILi3ELi2ELi32ELb1ELb0EEEJNS5_IJNSA_ILi128EEESG_SG_EEENS5_IJNSS_IS1I_SC_EENSS_INSA_ILi32EEESC_EEEEESI_SJ_SI_SJ_NS1D_6fusion15FusionCallbacksIS1H_NS1O_17LinearCombinationISI_fSI_fLNS_15FloatRoundStyleE2EEES1J_S1N_JEEENS4_5SM1004TMEM4LOAD26SM100_TMEM_LOAD_32dp32b32xENS4_13SM90_TMA_LOADENS11_INS12_ILi2ELi4ELi3EEES15_NSS_INS5_IJS16_S1L_EEENS5_IJS1L_SC_EEEEEEENS4_39AutoVectorizingCopyWithAssumedAlignmentILi128EEENS4_14SM90_TMA_STOREES23_S25_S25_EEEvvEEEEvNT_6ParamsE)
        /*0af4*/ 	.short	0x0380
        /*0af6*/ 	.short	0x0800


	//----- nvinfo : EIATTR_SW_WAR
	.align		4
.L_55:
        /*0af8*/ 	.byte	0x04, 0x36
        /*0afa*/ 	.short	(.L_57 - .L_56)
.L_56:
        /*0afc*/ 	.word	0x00000008
.L_57:


//--------------------- .nv.callgraph             --------------------------
	.section	.nv.callgraph,"",@"SHT_CUDA_CALLGRAPH"
	.align	4
	.sectionentsize	8
	.align		4
        /*0000*/ 	.word	0x00000000
	.align		4
        /*0004*/ 	.word	0xffffffff
	.align		4
        /*0008*/ 	.word	index@(_ZN7cutlass13device_kernelINS_4gemm6kernel13GemmUniversalIN4cute5tupleIJiiiiEEENS1_10collective13CollectiveMmaINS1_35MainloopSm100TmaUmmaWarpSpecializedILi10ELi2ELi4ENS5_IJNS4_1CILi2EEENSA_ILi1EEESC_EEEEENS5_IJNSA_ILi256EEENSA_ILi64EEESG_EEENS_6half_tENS5_IJlSC_lEEESI_SJ_NS4_8TiledMMAINS4_8MMA_AtomIJNS4_26SM100_MMA_F16BF16_2x1SM_SSISI_SI_fLi256ELi64ELNS4_4UMMA5MajorE0ELSO_0ELNSN_7ScaleInE0ELSP_0EEEEEENS4_6LayoutINS5_IJSC_SC_SC_EEENS5_IJNSA_ILi0EEESU_SU_EEEEENS5_IJNS4_10UnderscoreESX_SX_EEEEENS4_18SM100_TMA_2SM_LOADENS4_14ComposedLayoutINS4_7SwizzleILi3ELi4ELi3EEENS4_18smem_ptr_flag_bitsILi16EEENSS_INS5_IJNSA_ILi8EEESG_EEENS5_IJSG_SC_EEEEEEEvNS4_8identityES10_S1A_vS1B_EENS_8epilogue10collective18CollectiveEpilogueINS1D_23Sm100TmaWarpSpecializedILi3ELi2ELi32ELb1ELb0EEEJNS5_IJNSA_ILi128EEESG_SG_EEENS5_IJNSS_IS1I_SC_EENSS_INSA_ILi32EEESC_EEEEESI_SJ_SI_SJ_NS1D_6fusion15FusionCallbacksIS1H_NS1O_17LinearCombinationISI_fSI_fLNS_15FloatRoundStyleE2EEES1J_S1N_JEEENS4_5SM1004TMEM4LOAD26SM100_TMEM_LOAD_32dp32b32xENS4_13SM90_TMA_LOADENS11_INS12_ILi2ELi4ELi3EEES15_NSS_INS5_IJS16_S1L_EEENS5_IJS1L_SC_EEEEEEENS4_39AutoVectorizingCopyWithAssumedAlignmentILi128EEENS4_14SM90_TMA_STOREES23_S25_S25_EEEvvEEEEvNT_6ParamsE)
	.align		4
        /*000c*/ 	.word	index@(__assertfail)
	.align		4
        /*0010*/ 	.word	0x00000000
	.align		4
        /*0014*/ 	.word	0xfffffffe
	.align		4
        /*0018*/ 	.word	0x00000000
	.align		4
        /*001c*/ 	.word	0xfffffffd
	.align		4
        /*0020*/ 	.word	0x00000000
	.align		4
        /*0024*/ 	.word	0xfffffffc


//--------------------- .nv.constant4             --------------------------
	.section	.nv.constant4,"a",@progbits
	.align	8
	.align		8
.nv.constant4:
        /*0000*/ 	.dword	__assertfail
	.align		8
        /*0008*/ 	.dword	__unnamed_1
	.align		8
        /*0010*/ 	.dword	__unnamed_2
	.align		8
        /*0018*/ 	.dword	_ZN40_INTERNAL_055ee8fa_4_k_cu_a2ee6ba3_214184cuda3std3__45__cpo5beginE
	.align		8
        /*0020*/ 	.dword	_ZN40_INTERNAL_055ee8fa_4_k_cu_a2ee6ba3_214184cuda3std3__45__cpo3endE
	.align		8
        /*0028*/ 	.dword	_ZN40_INTERNAL_055ee8fa_4_k_cu_a2ee6ba3_214184cuda3std3__45__cpo6cbeginE
	.align		8
        /*0030*/ 	.dword	_ZN40_INTERNAL_055ee8fa_4_k_cu_a2ee6ba3_214184cuda3std3__45__cpo4cendE
	.align		8
        /*0038*/ 	.dword	_ZN40_INTERNAL_055ee8fa_4_k_cu_a2ee6ba3_214184cuda3std3__442_GLOBAL__N__055ee8fa_4_k_cu_a2ee6ba3_214186ignoreE
	.align		8
        /*0040*/ 	.dword	_ZN40_INTERNAL_055ee8fa_4_k_cu_a2ee6ba3_214184cuda3std3__419piecewise_constructE
	.align		8
        /*0048*/ 	.dword	_ZN40_INTERNAL_055ee8fa_4_k_cu_a2ee6ba3_214184cuda3std3__48in_placeE
	.align		8
        /*0050*/ 	.dword	_ZN40_INTERNAL_055ee8fa_4_k_cu_a2ee6ba3_214184cuda3std6ranges3__45__cpo4swapE
	.align		8
        /*0058*/ 	.dword	_ZN40_INTERNAL_055ee8fa_4_k_cu_a2ee6ba3_214184cuda3std6ranges3__45__cpo9iter_moveE
	.align		8
        /*0060*/ 	.dword	_ZN40_INTERNAL_055ee8fa_4_k_cu_a2ee6ba3_214184cute7productE
	.align		8
        /*0068*/ 	.dword	_ZN40_INTERNAL_055ee8fa_4_k_cu_a2ee6ba3_214184cute1_E
	.align		8
        /*0070*/ 	.dword	$str$25
	.align		8
        /*0078*/ 	.dword	$str$26
	.align		8
        /*0080*/ 	.dword	$str$27
	.align		8
        /*0088*/ 	.dword	$str$28


//--------------------- .text._ZN7cutlass13device_kernelINS_4gemm6kernel13GemmUniversalIN4cute5tupleIJiiiiEEENS1_10collective13CollectiveMmaINS1_35MainloopSm100TmaUmmaWarpSpecializedILi10ELi2ELi4ENS5_IJNS4_1CILi2EEENSA_ILi1EEESC_EEEEENS5_IJNSA_ILi256EEENSA_ILi64EEESG_EEENS_6half_tENS5_IJlSC_lEEESI_SJ_NS4_8TiledMMAINS4_8MMA_AtomIJNS4_26SM100_MMA_F16BF16_2x1SM_SSISI_SI_fLi256ELi64ELNS4_4UMMA5MajorE0ELSO_0ELNSN_7ScaleInE0ELSP_0EEEEEENS4_6LayoutINS5_IJSC_SC_SC_EEENS5_IJNSA_ILi0EEESU_SU_EEEEENS5_IJNS4_10UnderscoreESX_SX_EEEEENS4_18SM100_TMA_2SM_LOADENS4_14ComposedLayoutINS4_7SwizzleILi3ELi4ELi3EEENS4_18smem_ptr_flag_bitsILi16EEENSS_INS5_IJNSA_ILi8EEESG_EEENS5_IJSG_SC_EEEEEEEvNS4_8identityES10_S1A_vS1B_EENS_8epilogue10collective18CollectiveEpilogueINS1D_23Sm100TmaWarpSpecializedILi3ELi2ELi32ELb1ELb0EEEJNS5_IJNSA_ILi128EEESG_SG_EEENS5_IJNSS_IS1I_SC_EENSS_INSA_ILi32EEESC_EEEEESI_SJ_SI_SJ_NS1D_6fusion15FusionCallbacksIS1H_NS1O_17LinearCombinationISI_fSI_fLNS_15FloatRoundStyleE2EEES1J_S1N_JEEENS4_5SM1004TMEM4LOAD26SM100_TMEM_LOAD_32dp32b32xENS4_13SM90_TMA_LOADENS11_INS12_ILi2ELi4ELi3EEES15_NSS_INS5_IJS16_S1L_EEENS5_IJS1L_SC_EEEEEEENS4_39AutoVectorizingCopyWithAssumedAlignmentILi128EEENS4_14SM90_TMA_STOREES23_S25_S25_EEEvvEEEEvNT_6ParamsE --------------------------
	.section	.text._ZN7cutlass13device_kernelINS_4gemm6kernel13GemmUniversalIN4cute5tupleIJiiiiEEENS1_10collective13CollectiveMmaINS1_35MainloopSm100TmaUmmaWarpSpecializedILi10ELi2ELi4ENS5_IJNS4_1CILi2EEENSA_ILi1EEESC_EEEEENS5_IJNSA_ILi256EEENSA_ILi64EEESG_EEENS_6half_tENS5_IJlSC_lEEESI_SJ_NS4_8TiledMMAINS4_8MMA_AtomIJNS4_26SM100_MMA_F16BF16_2x1SM_SSISI_SI_fLi256ELi64ELNS4_4UMMA5MajorE0ELSO_0ELNSN_7ScaleInE0ELSP_0EEEEEENS4_6LayoutINS5_IJSC_SC_SC_EEENS5_IJNSA_ILi0EEESU_SU_EEEEENS5_IJNS4_10UnderscoreESX_SX_EEEEENS4_18SM100_TMA_2SM_LOADENS4_14ComposedLayoutINS4_7SwizzleILi3ELi4ELi3EEENS4_18smem_ptr_flag_bitsILi16EEENSS_INS5_IJNSA_ILi8EEESG_EEENS5_IJSG_SC_EEEEEEEvNS4_8identityES10_S1A_vS1B_EENS_8epilogue10collective18CollectiveEpilogueINS1D_23Sm100TmaWarpSpecializedILi3ELi2ELi32ELb1ELb0EEEJNS5_IJNSA_ILi128EEESG_SG_EEENS5_IJNSS_IS1I_SC_EENSS_INSA_ILi32EEESC_EEEEESI_SJ_SI_SJ_NS1D_6fusion15FusionCallbacksIS1H_NS1O_17LinearCombinationISI_fSI_fLNS_15FloatRoundStyleE2EEES1J_S1N_JEEENS4_5SM1004TMEM4LOAD26SM100_TMEM_LOAD_32dp32b32xENS4_13SM90_TMA_LOADENS11_INS12_ILi2ELi4ELi3EEES15_NSS_INS5_IJS16_S1L_EEENS5_IJS1L_SC_EEEEEEENS4_39AutoVectorizingCopyWithAssumedAlignmentILi128EEENS4_14SM90_TMA_STOREES23_S25_S25_EEEvvEEEEvNT_6ParamsE,"ax",@progbits
	.align	128
.text._ZN7cutlass13device_kernelINS_4gemm6kernel13GemmUniversalIN4cute5tupleIJiiiiEEENS1_10collective13CollectiveMmaINS1_35MainloopSm100TmaUmmaWarpSpecializedILi10ELi2ELi4ENS5_IJNS4_1CILi2EEENSA_ILi1EEESC_EEEEENS5_IJNSA_ILi256EEENSA_ILi64EEESG_EEENS_6half_tENS5_IJlSC_lEEESI_SJ_NS4_8TiledMMAINS4_8MMA_AtomIJNS4_26SM100_MMA_F16BF16_2x1SM_SSISI_SI_fLi256ELi64ELNS4_4UMMA5MajorE0ELSO_0ELNSN_7ScaleInE0ELSP_0EEEEEENS4_6LayoutINS5_IJSC_SC_SC_EEENS5_IJNSA_ILi0EEESU_SU_EEEEENS5_IJNS4_10UnderscoreESX_SX_EEEEENS4_18SM100_TMA_2SM_LOADENS4_14ComposedLayoutINS4_7SwizzleILi3ELi4ELi3EEENS4_18smem_ptr_flag_bitsILi16EEENSS_INS5_IJNSA_ILi8EEESG_EEENS5_IJSG_SC_EEEEEEEvNS4_8identityES10_S1A_vS1B_EENS_8epilogue10collective18CollectiveEpilogueINS1D_23Sm100TmaWarpSpecializedILi3ELi2ELi32ELb1ELb0EEEJNS5_IJNSA_ILi128EEESG_SG_EEENS5_IJNSS_IS1I_SC_EENSS_INSA_ILi32EEESC_EEEEESI_SJ_SI_SJ_NS1D_6fusion15FusionCallbacksIS1H_NS1O_17LinearCombinationISI_fSI_fLNS_15FloatRoundStyleE2EEES1J_S1N_JEEENS4_5SM1004TMEM4LOAD26SM100_TMEM_LOAD_32dp32b32xENS4_13SM90_TMA_LOADENS11_INS12_ILi2ELi4ELi3EEES15_NSS_INS5_IJS16_S1L_EEENS5_IJS1L_SC_EEEEEEENS4_39AutoVectorizingCopyWithAssumedAlignmentILi128EEENS4_14SM90_TMA_STOREES23_S25_S25_EEEvvEEEEvNT_6ParamsE:
        .type           _ZN7cutlass13device_kernelINS_4gemm6kernel13GemmUniversalIN4cute5tupleIJiiiiEEENS1_10collective13CollectiveMmaINS1_35MainloopSm100TmaUmmaWarpSpecializedILi10ELi2ELi4ENS5_IJNS4_1CILi2EEENSA_ILi1EEESC_EEEEENS5_IJNSA_ILi256EEENSA_ILi64EEESG_EEENS_6half_tENS5_IJlSC_lEEESI_SJ_NS4_8TiledMMAINS4_8MMA_AtomIJNS4_26SM100_MMA_F16BF16_2x1SM_SSISI_SI_fLi256ELi64ELNS4_4UMMA5MajorE0ELSO_0ELNSN_7ScaleInE0ELSP_0EEEEEENS4_6LayoutINS5_IJSC_SC_SC_EEENS5_IJNSA_ILi0EEESU_SU_EEEEENS5_IJNS4_10UnderscoreESX_SX_EEEEENS4_18SM100_TMA_2SM_LOADENS4_14ComposedLayoutINS4_7SwizzleILi3ELi4ELi3EEENS4_18smem_ptr_flag_bitsILi16EEENSS_INS5_IJNSA_ILi8EEESG_EEENS5_IJSG_SC_EEEEEEEvNS4_8identityES10_S1A_vS1B_EENS_8epilogue10collective18CollectiveEpilogueINS1D_23Sm100TmaWarpSpecializedILi3ELi2ELi32ELb1ELb0EEEJNS5_IJNSA_ILi128EEESG_SG_EEENS5_IJNSS_IS1I_SC_EENSS_INSA_ILi32EEESC_EEEEESI_SJ_SI_SJ_NS1D_6fusion15FusionCallbacksIS1H_NS1O_17LinearCombinationISI_fSI_fLNS_15FloatRoundStyleE2EEES1J_S1N_JEEENS4_5SM1004TMEM4LOAD26SM100_TMEM_LOAD_32dp32b32xENS4_13SM90_TMA_LOADENS11_INS12_ILi2ELi4ELi3EEES15_NSS_INS5_IJS16_S1L_EEENS5_IJS1L_SC_EEEEEEENS4_39AutoVectorizingCopyWithAssumedAlignmentILi128EEENS4_14SM90_TMA_STOREES23_S25_S25_EEEvvEEEEvNT_6ParamsE,@function
        .size           _ZN7cutlass13device_kernelINS_4gemm6kernel13GemmUniversalIN4cute5tupleIJiiiiEEENS1_10collective13CollectiveMmaINS1_35MainloopSm100TmaUmmaWarpSpecializedILi10ELi2ELi4ENS5_IJNS4_1CILi2EEENSA_ILi1EEESC_EEEEENS5_IJNSA_ILi256EEENSA_ILi64EEESG_EEENS_6half_tENS5_IJlSC_lEEESI_SJ_NS4_8TiledMMAINS4_8MMA_AtomIJNS4_26SM100_MMA_F16BF16_2x1SM_SSISI_SI_fLi256ELi64ELNS4_4UMMA5MajorE0ELSO_0ELNSN_7ScaleInE0ELSP_0EEEEEENS4_6LayoutINS5_IJSC_SC_SC_EEENS5_IJNSA_ILi0EEESU_SU_EEEEENS5_IJNS4_10UnderscoreESX_SX_EEEEENS4_18SM100_TMA_2SM_LOADENS4_14ComposedLayoutINS4_7SwizzleILi3ELi4ELi3EEENS4_18smem_ptr_flag_bitsILi16EEENSS_INS5_IJNSA_ILi8EEESG_EEENS5_IJSG_SC_EEEEEEEvNS4_8identityES10_S1A_vS1B_EENS_8epilogue10collective18CollectiveEpilogueINS1D_23Sm100TmaWarpSpecializedILi3ELi2ELi32ELb1ELb0EEEJNS5_IJNSA_ILi128EEESG_SG_EEENS5_IJNSS_IS1I_SC_EENSS_INSA_ILi32EEESC_EEEEESI_SJ_SI_SJ_NS1D_6fusion15FusionCallbacksIS1H_NS1O_17LinearCombinationISI_fSI_fLNS_15FloatRoundStyleE2EEES1J_S1N_JEEENS4_5SM1004TMEM4LOAD26SM100_TMEM_LOAD_32dp32b32xENS4_13SM90_TMA_LOADENS11_INS12_ILi2ELi4ELi3EEES15_NSS_INS5_IJS16_S1L_EEENS5_IJS1L_SC_EEEEEEENS4_39AutoVectorizingCopyWithAssumedAlignmentILi128EEENS4_14SM90_TMA_STOREES23_S25_S25_EEEvvEEEEvNT_6ParamsE,(.L_x_194 - _ZN7cutlass13device_kernelINS_4gemm6kernel13GemmUniversalIN4cute5tupleIJiiiiEEENS1_10collective13CollectiveMmaINS1_35MainloopSm100TmaUmmaWarpSpecializedILi10ELi2ELi4ENS5_IJNS4_1CILi2EEENSA_ILi1EEESC_EEEEENS5_IJNSA_ILi256EEENSA_ILi64EEESG_EEENS_6half_tENS5_IJlSC_lEEESI_SJ_NS4_8TiledMMAINS4_8MMA_AtomIJNS4_26SM100_MMA_F16BF16_2x1SM_SSISI_SI_fLi256ELi64ELNS4_4UMMA5MajorE0ELSO_0ELNSN_7ScaleInE0ELSP_0EEEEEENS4_6LayoutINS5_IJSC_SC_SC_EEENS5_IJNSA_ILi0EEESU_SU_EEEEENS5_IJNS4_10UnderscoreESX_SX_EEEEENS4_18SM100_TMA_2SM_LOADENS4_14ComposedLayoutINS4_7SwizzleILi3ELi4ELi3EEENS4_18smem_ptr_flag_bitsILi16EEENSS_INS5_IJNSA_ILi8EEESG_EEENS5_IJSG_SC_EEEEEEEvNS4_8identityES10_S1A_vS1B_EENS_8epilogue10collective18CollectiveEpilogueINS1D_23Sm100TmaWarpSpecializedILi3ELi2ELi32ELb1ELb0EEEJNS5_IJNSA_ILi128EEESG_SG_EEENS5_IJNSS_IS1I_SC_EENSS_INSA_ILi32EEESC_EEEEESI_SJ_SI_SJ_NS1D_6fusion15FusionCallbacksIS1H_NS1O_17LinearCombinationISI_fSI_fLNS_15FloatRoundStyleE2EEES1J_S1N_JEEENS4_5SM1004TMEM4LOAD26SM100_TMEM_LOAD_32dp32b32xENS4_13SM90_TMA_LOADENS11_INS12_ILi2ELi4ELi3EEES15_NSS_INS5_IJS16_S1L_EEENS5_IJS1L_SC_EEEEEEENS4_39AutoVectorizingCopyWithAssumedAlignmentILi128EEENS4_14SM90_TMA_STOREES23_S25_S25_EEEvvEEEEvNT_6ParamsE)
        .other          _ZN7cutlass13device_kernelINS_4gemm6kernel13GemmUniversalIN4cute5tupleIJiiiiEEENS1_10collective13CollectiveMmaINS1_35MainloopSm100TmaUmmaWarpSpecializedILi10ELi2ELi4ENS5_IJNS4_1CILi2EEENSA_ILi1EEESC_EEEEENS5_IJNSA_ILi256EEENSA_ILi64EEESG_EEENS_6half_tENS5_IJlSC_lEEESI_SJ_NS4_8TiledMMAINS4_8MMA_AtomIJNS4_26SM100_MMA_F16BF16_2x1SM_SSISI_SI_fLi256ELi64ELNS4_4UMMA5MajorE0ELSO_0ELNSN_7ScaleInE0ELSP_0EEEEEENS4_6LayoutINS5_IJSC_SC_SC_EEENS5_IJNSA_ILi0EEESU_SU_EEEEENS5_IJNS4_10UnderscoreESX_SX_EEEEENS4_18SM100_TMA_2SM_LOADENS4_14ComposedLayoutINS4_7SwizzleILi3ELi4ELi3EEENS4_18smem_ptr_flag_bitsILi16EEENSS_INS5_IJNSA_ILi8EEESG_EEENS5_IJSG_SC_EEEEEEEvNS4_8identityES10_S1A_vS1B_EENS_8epilogue10collective18CollectiveEpilogueINS1D_23Sm100TmaWarpSpecializedILi3ELi2ELi32ELb1ELb0EEEJNS5_IJNSA_ILi128EEESG_SG_EEENS5_IJNSS_IS1I_SC_EENSS_INSA_ILi32EEESC_EEEEESI_SJ_SI_SJ_NS1D_6fusion15FusionCallbacksIS1H_NS1O_17LinearCombinationISI_fSI_fLNS_15FloatRoundStyleE2EEES1J_S1N_JEEENS4_5SM1004TMEM4LOAD26SM100_TMEM_LOAD_32dp32b32xENS4_13SM90_TMA_LOADENS11_INS12_ILi2ELi4ELi3EEES15_NSS_INS5_IJS16_S1L_EEENS5_IJS1L_SC_EEEEEEENS4_39AutoVectorizingCopyWithAssumedAlignmentILi128EEENS4_14SM90_TMA_STOREES23_S25_S25_EEEvvEEEEvNT_6ParamsE,@"STO_CUDA_ENTRY STV_DEFAULT"
_ZN7cutlass13device_kernelINS_4gemm6kernel13GemmUniversalIN4cute5tupleIJiiiiEEENS1_10collective13CollectiveMmaINS1_35MainloopSm100TmaUmmaWarpSpecializedILi10ELi2ELi4ENS5_IJNS4_1CILi2EEENSA_ILi1EEESC_EEEEENS5_IJNSA_ILi256EEENSA_ILi64EEESG_EEENS_6half_tENS5_IJlSC_lEEESI_SJ_NS4_8TiledMMAINS4_8MMA_AtomIJNS4_26SM100_MMA_F16BF16_2x1SM_SSISI_SI_fLi256ELi64ELNS4_4UMMA5MajorE0ELSO_0ELNSN_7ScaleInE0ELSP_0EEEEEENS4_6LayoutINS5_IJSC_SC_SC_EEENS5_IJNSA_ILi0EEESU_SU_EEEEENS5_IJNS4_10UnderscoreESX_SX_EEEEENS4_18SM100_TMA_2SM_LOADENS4_14ComposedLayoutINS4_7SwizzleILi3ELi4ELi3EEENS4_18smem_ptr_flag_bitsILi16EEENSS_INS5_IJNSA_ILi8EEESG_EEENS5_IJSG_SC_EEEEEEEvNS4_8identityES10_S1A_vS1B_EENS_8epilogue10collective18CollectiveEpilogueINS1D_23Sm100TmaWarpSpecializedILi3ELi2ELi32ELb1ELb0EEEJNS5_IJNSA_ILi128EEESG_SG_EEENS5_IJNSS_IS1I_SC_EENSS_INSA_ILi32EEESC_EEEEESI_SJ_SI_SJ_NS1D_6fusion15FusionCallbacksIS1H_NS1O_17LinearCombinationISI_fSI_fLNS_15FloatRoundStyleE2EEES1J_S1N_JEEENS4_5SM1004TMEM4LOAD26SM100_TMEM_LOAD_32dp32b32xENS4_13SM90_TMA_LOADENS11_INS12_ILi2ELi4ELi3EEES15_NSS_INS5_IJS16_S1L_EEENS5_IJS1L_SC_EEEEEEENS4_39AutoVectorizingCopyWithAssumedAlignmentILi128EEENS4_14SM90_TMA_STOREES23_S25_S25_EEEvvEEEEvNT_6ParamsE:
[----:B------:R-:W1:Y:S01]  /*0000*/  LDC R1, c[0x0][0x37c] ;  /* 0x0000df00ff017b82 */ /* 0x000e620000000800 */
[----:B------:R-:W2:Y:S01]  /*0010*/  S2R R97, SR_TID.X ;  /* 0x0000000000617919 */ /* 0x000ea20000002100 */
[----:B------:R-:W3:Y:S06]  /*0020*/  LDCU.64 UR6, c[0x0][0x890] ;  /* 0x00011200ff0677ac */ /* 0x000eec0008000a00 */
[----:B------:R-:W4:Y:S01]  /*0030*/  S2UR UR37, SR_CgaCtaId ;  /* 0x00000000002579c3 */ /* 0x000f220000008800 */
[----:B------:R-:W-:Y:S02]  /*0040*/  PRMT R92, RZ, 0x7610, R92 ;  /* 0x00007610ff5c7816 */ /* 0x000fe4000000005c */
[----:B------:R-:W-:Y:S01]  /*0050*/  ELECT P1, URZ, PT ;  /* 0x0000000000ff782f */ /* 0x000fe20003820000 */
[----:B------:R-:W1:Y:S01]  /*0060*/  LDCU.64 UR46, c[0x0][0x358] ;  /* 0x00006b00ff2e77ac */ /* 0x000e620008000a00 */
[----:B---3--:R-:W-:-:S04]  /*0070*/  UISETP.NE.U32.AND UP0, UPT, UR6, URZ, UPT ;  /* 0x000000ff0600728c */ /* 0x008fc8000bf05070 */
[----:B------:R-:W-:Y:S02]  /*0080*/  UISETP.NE.AND.EX UP0, UPT, UR7, URZ, UPT, UP0 ;  /* 0x000000ff0700728c */ /* 0x000fe4000bf05300 */
[----:B----4-:R-:W-:Y:S02]  /*0090*/  ULOP3.LUT UR5, UR37, 0x1, URZ, 0xc0, !UPT ;  /* 0x0000000125057892 */ /* 0x010fe4000f8ec0ff */
[----:B------:R-:W-:Y:S01]  /*00a0*/  ULOP3.LUT UR4, UR37, 0x1, URZ, 0x3c, !UPT ;  /* 0x0000000125047892 */ /* 0x000fe2000f8e3cff */
[----:B--2---:R-:W-:-:S05]  /*00b0*/  SHF.R.U32.HI R96, RZ, 0x5, R97 ;  /* 0x00000005ff607819 */ /* 0x004fca0000011661 */
[----:B------:R-:W2:Y:S02]  /*00c0*/  SHFL.IDX PT, R0, R96, RZ, 0x1f ;  /* 0x00001fff60007589 */ /* 0x000ea400000e0000 */
[----:B--2---:R-:W-:Y:S01]  /*00d0*/  R2UR UR10, R0 ;  /* 0x00000000000a72ca */ /* 0x004fe200000e0000 */
[----:B-1----:R-:W-:-:S14]  /*00e0*/  BRA.U UP0, `(.L_x_0) ;  /* 0x00000001002c7547 */ /* 0x002fdc000b800000 */
[----:B------:R-:W1:Y:S02]  /*00f0*/  LDCU.64 UR8, c[0x0][0x888] ;  /* 0x00011100ff0877ac */ /* 0x000e640008000a00 */
[----:B-1----:R-:W-:-:S04]  /*0100*/  UISETP.NE.U32.AND UP0, UPT, UR8, URZ, UPT ;  /* 0x000000ff0800728c */ /* 0x002fc8000bf05070 */
[----:B------:R-:W-:-:S09]  /*0110*/  UISETP.NE.AND.EX UP0, UPT, UR9, URZ, UPT, UP0 ;  /* 0x000000ff0900728c */ /* 0x000fd2000bf05300 */
[----:B------:R-:W-:Y:S05]  /*0120*/  BRA.U !UP0, `(.L_x_1) ;  /* 0x0000000108107547 */ /* 0x000fea000b800000 */
[----:B------:R-:W1:Y:S02]  /*0130*/  LDC.64 R2, c[0x0][0x888] ;  /* 0x00022200ff027b82 */ /* 0x000e640000000a00 */
[----:B-1----:R1:W5:Y:S01]  /*0140*/  LDG.E R49, desc[UR46][R2.64] ;  /* 0x0000002e02317981 */ /* 0x002362000c1e1900 */
[----:B------:R-:W-:Y:S01]  /*0150*/  HFMA2 R92, -RZ, RZ, 0, 5.9604644775390625e-08 ;  /* 0x00000001ff5c7431 */ /* 0x000fe200000001ff */
[----:B------:R-:W-:Y:S05]  /*0160*/  BRA `(.L_x_0) ;  /* 0x00000000000c7947 */ /* 0x000fea0003800000 */
.L_x_1:
[----:B------:R-:W1:Y:S01]  /*0170*/  LDCU UR8, c[0x0][0x880] ;  /* 0x00011000ff0877ac */ /* 0x000e620008000800 */
[----:B------:R-:W-:Y:S01]  /*0180*/  HFMA2 R92, -RZ, RZ, 0, 5.9604644775390625e-08 ;  /* 0x00000001ff5c7431 */ /* 0x000fe200000001ff */
[----:B-1----:R-:W-:-:S07]  /*0190*/  MOV R49, UR8 ;  /* 0x0000000800317c02 */ /* 0x002fce0008000f00 */
.L_x_0:
[----:B------:R-:W2:Y:S02]  /*01a0*/  LDCU.64 UR8, c[0x0][0x8b0] ;  /* 0x00011600ff0877ac */ /* 0x000ea40008000a00 */
[----:B--2---:R-:W-:-:S04]  /*01b0*/  UISETP.NE.U32.AND UP0, UPT, UR8, URZ, UPT ;  /* 0x000000ff0800728c */ /* 0x004fc8000bf05070 */
[----:B------:R-:W-:-:S09]  /*01c0*/  UISETP.NE.AND.EX UP0, UPT, UR9, URZ, UPT, UP0 ;  /* 0x000000ff0900728c */ /* 0x000fd2000bf05300 */
[----:B------:R-:W-:Y:S05]  /*01d0*/  BRA.U UP0, `(.L_x_2) ;  /* 0x0000000100247547 */ /* 0x000fea000b800000 */
[----:B------:R-:W2:Y:S02]  /*01e0*/  LDCU.64 UR8, c[0x0][0x8a8] ;  /* 0x00011500ff0877ac */ /* 0x000ea40008000a00 */
[----:B--2---:R-:W-:-:S04]  /*01f0*/  UISETP.NE.U32.AND UP0, UPT, UR8, URZ, UPT ;  /* 0x000000ff0800728c */ /* 0x004fc8000bf05070 */
[----:B------:R-:W-:-:S09]  /*0200*/  UISETP.NE.AND.EX UP0, UPT, UR9, URZ, UPT, UP0 ;  /* 0x000000ff0900728c */ /* 0x000fd2000bf05300 */
[----:B------:R-:W-:Y:S05]  /*0210*/  BRA.U !UP0, `(.L_x_3) ;  /* 0x00000001080c7547 */ /* 0x000fea000b800000 */
[----:B-1----:R-:W1:Y:S02]  /*0220*/  LDC.64 R2, c[0x0][0x8a8] ;  /* 0x00022a00ff027b82 */ /* 0x002e640000000a00 */
[----:B-1----:R2:W5:Y:S01]  /*0230*/  LDG.E R47, desc[UR46][R2.64] ;  /* 0x0000002e022f7981 */ /* 0x002562000c1e1900 */
[----:B------:R-:W-:Y:S05]  /*0240*/  BRA `(.L_x_2) ;  /* 0x0000000000087947 */ /* 0x000fea0003800000 */
.L_x_3:
[----:B------:R-:W2:Y:S02]  /*0250*/  LDCU UR8, c[0x0][0x8a0] ;  /* 0x00011400ff0877ac */ /* 0x000ea40008000800 */
[----:B--2---:R-:W-:Y:S02]  /*0260*/  MOV R47, UR8 ;  /* 0x00000008002f7c02 */ /* 0x004fe40008000f00 */
.L_x_2:
[----:B------:R-:W-:Y:S01]  /*0270*/  IMAD.U32 R0, RZ, RZ, UR10 ;  /* 0x0000000aff007e24 */ /* 0x000fe2000f8e00ff */
[----:B------:R-:W-:Y:S04]  /*0280*/  BSSY.RECONVERGENT B0, `(.L_x_4) ;  /* 0x000000c000007945 */ /* 0x000fe80003800200 */
[C---:B------:R-:W-:Y:S02]  /*0290*/  ISETP.NE.OR P2, PT, R0.reuse, 0x1, !P1 ;  /* 0x000000010000780c */ /* 0x040fe40004f45670 */
[----:B------:R-:W-:-:S11]  /*02a0*/  ISETP.NE.OR P0, PT, R0, 0x3, !P1 ;  /* 0x000000030000780c */ /* 0x000fd60004f05670 */
[----:B------:R-:W-:Y:S05]  /*02b0*/  @P2 BRA `(.L_x_5) ;  /* 0x0000000000202947 */ /* 0x000fea0003800000 */
[----:B------:R-:W3:Y:S02]  /*02c0*/  LDCU.64 UR8, c[0x0][0x348] ;  /* 0x00006900ff0877ac */ /* 0x000ee40008000a00 */
[----:B---3--:R-:W-:Y:S02]  /*02d0*/  UIADD3 UR12, UP1, UPT, UR8, 0x80, URZ ;  /* 0x00000080080c7890 */ /* 0x008fe4000ff3e0ff */
[----:B------:R-:W-:Y:S02]  /*02e0*/  UIADD3 UR8, UP0, UPT, UR8, 0x180, URZ ;  /* 0x0000018008087890 */ /* 0x000fe4000ff1e0ff */
[----:B------:R-:W-:Y:S02]  /*02f0*/  UIADD3.X UR13, UPT, UPT, URZ, UR9, URZ, UP1, !UPT ;  /* 0x00000009ff0d7290 */ /* 0x000fe40008ffe4ff */
[----:B------:R-:W-:-:S07]  /*0300*/  UIADD3.X UR9, UPT, UPT, URZ, UR9, URZ, UP0, !UPT ;  /* 0x00000009ff097290 */ /* 0x000fce00087fe4ff */
[----:B------:R3:W-:Y:S02]  /*0310*/  UTMACCTL.PF [UR12] ;  /* 0x000000000c0079b9 */ /* 0x0007e40008040000 */
[----:B------:R3:W-:Y:S02]  /*0320*/  UTMACCTL.PF [UR8] ;  /* 0x00000000080079b9 */ /* 0x0007e40008040000 */
[----:B---3--:R-:W-:Y:S01]  /*0330*/  NOP ;  /* 0x0000000000007918 */ /* 0x008fe20000000000 */
.L_x_5:
[----:B------:R-:W-:Y:S05]  /*0340*/  BSYNC.RECONVERGENT B0 ;  /* 0x0000000000007941 */ /* 0x000fea0003800200 */
.L_x_4:
[----:B------:R-:W-:Y:S04]  /*0350*/  BSSY.RECONVERGENT B0, `(.L_x_6) ;  /* 0x000000a000007945 */ /* 0x000fe80003800200 */
        /* <DEDUP_REMOVED lines=9> */
.L_x_7:
[----:B------:R-:W-:Y:S05]  /*03f0*/  BSYNC.RECONVERGENT B0 ;  /* 0x0000000000007941 */ /* 0x000fea0003800200 */
.L_x_6:
[----:B------:R-:W3:Y:S01]  /*0400*/  LDCU.64 UR8, c[0x0][0x888] ;  /* 0x00011100ff0877ac */ /* 0x000ee20008000a00 */
[----:B------:R-:W-:Y:S02]  /*0410*/  UISETP.EQ.U32.AND UP1, UPT, UR6, URZ, UPT ;  /* 0x000000ff0600728c */ /* 0x000fe4000bf22070 */
[----:B------:R-:W-:Y:S02]  /*0420*/  UPLOP3.LUT UP5, UPT, UPT, UPT, UPT, 0x80, 0x8 ;  /* 0x000000000008789c */ /* 0x000fe40003faf070 */
[----:B---3--:R-:W-:-:S04]  /*0430*/  UISETP.NE.U32.AND UP0, UPT, UR8, URZ, UPT ;  /* 0x000000ff0800728c */ /* 0x008fc8000bf05070 */
[----:B------:R-:W-:-:S04]  /*0440*/  UISETP.NE.AND.EX UP0, UPT, UR9, URZ, UPT, UP0 ;  /* 0x000000ff0900728c */ /* 0x000fc8000bf05300 */
[----:B------:R-:W-:-:S04]  /*0450*/  UISETP.EQ.OR.EX UP2, UPT, UR7, URZ, !UP0, UP1 ;  /* 0x000000ff0700728c */ /* 0x000fc8000c742710 */
[----:B------:R-:W-:-:S05]  /*0460*/  UP2UR UR53, UPR, URZ, 0x4 ;  /* 0x00000004ff357883 */ /* 0x000fca0008000000 */
[----:B------:R-:W-:Y:S07]  /*0470*/  BRA.U !UP2, `(.L_x_8) ;  /* 0x000000010a207547 */ /* 0x000fee000b800000 */
[----:B------:R-:W-:Y:S01]  /*0480*/  UISETP.NE.U32.AND UP2, UPT, UR6, URZ, UPT ;  /* 0x000000ff0600728c */ /* 0x000fe2000bf45070 */
[----:B-----5:R-:W-:Y:S01]  /*0490*/  FSETP.NEU.AND P0, PT, R49, RZ, PT ;  /* 0x000000ff3100720b */ /* 0x020fe20003f0d000 */
[----:B------:R-:W-:Y:S02]  /*04a0*/  USEL UR6, URZ, 0xffffffff, UP0 ;  /* 0xffffffffff067887 */ /* 0x000fe40008000000 */
[----:B------:R-:W-:-:S10]  /*04b0*/  UISETP.NE.AND.EX UP2, UPT, UR7, URZ, UPT, UP2 ;  /* 0x000000ff0700728c */ /* 0x000fd4000bf45320 */
[----:B------:R-:W-:Y:S01]  /*04c0*/  VOTEU.ANY UP1, P0 ;  /* 0x0000000000ff7886 */ /* 0x000fe20000020100 */
[----:B------:R-:W-:-:S04]  /*04d0*/  @!UP2 USEL UR6, URZ, 0xffffffff, UP1 ;  /* 0xffffffffff06a887 */ /* 0x000fc80008800000 */
[----:B------:R-:W-:-:S04]  /*04e0*/  ULOP3.LUT UR6, UR6, 0x1, URZ, 0xc0, !UPT ;  /* 0x0000000106067892 */ /* 0x000fc8000f8ec0ff */
[----:B------:R-:W-:-:S11]  /*04f0*/  UISETP.NE.U32.AND UP5, UPT, UR6, 0x1, UPT ;  /* 0x000000010600788c */ /* 0x000fd6000bfa5070 */
.L_x_8:
[----:B------:R-:W3:Y:S01]  /*0500*/  SHFL.IDX PT, R0, R96, RZ, 0x1f ;  /* 0x00001fff60007589 */ /* 0x000ee200000e0000 */
[----:B------:R-:W-:-:S04]  /*0510*/  UISETP.NE.AND UP1, UPT, UR10, 0x2, UPT ;  /* 0x000000020a00788c */ /* 0x000fc8000bf25270 */
[----:B------:R-:W-:Y:S02]  /*0520*/  UISETP.EQ.AND UP2, UPT, UR5, URZ, !UP1 ;  /* 0x000000ff0500728c */ /* 0x000fe4000cf42270 */
[----:B------:R-:W-:-:S04]  /*0530*/  USEL UR7, URZ, 0x1, UP1 ;  /* 0x00000001ff077887 */ /* 0x000fc80008800000 */
[----:B------:R-:W-:Y:S02]  /*0540*/  PLOP3.LUT P5, PT, P1, PT, UP2, 0x80, 0x8 ;  /* 0x000000000008781c */ /* 0x000fe40000faf028 */
[----:B---3--:R-:W-:-:S13]  /*0550*/  ISETP.NE.AND P0, PT, R0, RZ, PT ;  /* 0x000000ff0000720c */ /* 0x008fda0003f05270 */
[----:B------:R-:W-:Y:S05]  /*0560*/  @P0 BRA `(.L_x_9) ;  /* 0x0000000000800947 */ /* 0x000fea0003800000 */
[----:B------:R-:W-:Y:S01]  /*0570*/  ELECT P0, URZ, PT ;  /* 0x0000000000ff782f */ /* 0x000fe20003800000 */
[----:B------:R-:W-:-:S12]  /*0580*/  BSSY.RECONVERGENT B0, `(.L_x_9) ;  /* 0x000001e000007945 */ /* 0x000fd80003800200 */
[----:B------:R-:W-:Y:S05]  /*0590*/  @!P0 BRA `(.L_x_10) ;  /* 0x0000000000708947 */ /* 0x000fea0003800000 */
[----:B------:R-:W-:Y:S01]  /*05a0*/  UMOV UR8, 0x400 ;  /* 0x0000040000087882 */ /* 0x000fe20000000000 */
[----:B------:R-:W-:Y:S01]  /*05b0*/  UMOV UR6, 0x1 ;  /* 0x0000000100067882 */ /* 0x000fe20000000000 */
[----:B------:R-:W-:Y:S02]  /*05c0*/  ULEA UR8, UR37, UR8, 0x18 ;  /* 0x0000000825087291 */ /* 0x000fe4000f8ec0ff */
[----:B------:R-:W-:-:S04]  /*05d0*/  UIADD3 UR12, UPT, UPT, -UR6, 0x100000, URZ ;  /* 0x00100000060c7890 */ /* 0x000fc8000fffe1ff */
[----:B------:R-:W-:Y:S02]  /*05e0*/  USHF.L.U32 UR13, UR12, 0xb, URZ ;  /* 0x0000000b0c0d7899 */ /* 0x000fe400080006ff */
[----:B------:R-:W-:Y:S01]  /*05f0*/  USHF.L.U32 UR12, UR12, 0x1, URZ ;  /* 0x000000010c0c7899 */ /* 0x000fe200080006ff */
[----:B------:R-:W3:Y:S11]  /*0600*/  FENCE.VIEW.ASYNC.S ;  /* 0x00000000000073c6 */ /* 0x000ef60000000000 */
[----:B---3--:R3:W4:Y:S01]  /*0610*/  SYNCS.EXCH.64 URZ, [UR8], UR12 ;  /* 0x0000000c08ff75b2 */ /* 0x0087220008000100 */
[----:B------:R3:W1:Y:S01]  /*0620*/  SYNCS.EXCH.64 URZ, [UR8+0x50], UR12 ;  /* 0x0000500c08ff75b2 */ /* 0x0006620008000100 */
        /* <DEDUP_REMOVED lines=17> */
[----:B------:R3:W1:Y:S02]  /*0740*/  SYNCS.EXCH.64 URZ, [UR8+0x98], UR12 ;  /* 0x0000980c08ff75b2 */ /* 0x0006640008000100 */
[----:B---3--:R-:W-:Y:S01]  /*0750*/  NOP ;  /* 0x0000000000007918 */ /* 0x008fe20000000000 */
.L_x_10:
[----:B------:R-:W-:Y:S05]  /*0760*/  BSYNC.RECONVERGENT B0 ;  /* 0x0000000000007941 */ /* 0x000fea0003800200 */
.L_x_9:
[----:B------:R-:W3:Y:S01]  /*0770*/  SHFL.IDX PT, R0, R96, RZ, 0x1f ;  /* 0x00001fff60007589 */ /* 0x000ee200000e0000 */
[----:B------:R-:W-:Y:S01]  /*0780*/  NOP ;  /* 0x0000000000007918 */ /* 0x000fe20000000000 */
[----:B---3--:R-:W-:-:S13]  /*0790*/  ISETP.NE.AND P0, PT, R0, 0x1, PT ;  /* 0x000000010000780c */ /* 0x008fda0003f05270 */
[----:B------:R-:W-:Y:S05]  /*07a0*/  @P0 BRA `(.L_x_11) ;  /* 0x00000000004c0947 */ /* 0x000fea0003800000 */
[----:B------:R-:W-:Y:S01]  /*07b0*/  UMOV UR9, 0x400 ;  /* 0x0000040000097882 */ /* 0x000fe20000000000 */
[----:B------:R-:W-:Y:S01]  /*07c0*/  UMOV UR8, 0x20 ;  /* 0x0000002000087882 */ /* 0x000fe20000000000 */
[----:B------:R-:W-:Y:S01]  /*07d0*/  UMOV UR6, 0x80 ;  /* 0x0000008000067882 */ /* 0x000fe20000000000 */
[----:B------:R-:W-:Y:S02]  /*07e0*/  ULEA UR9, UR37, UR9, 0x18 ;  /* 0x0000000925097291 */ /* 0x000fe4000f8ec0ff */
[----:B------:R-:W-:-:S04]  /*07f0*/  UIADD3 UR12, UPT, UPT, -UR8, 0x100000, URZ ;  /* 0x00100000080c7890 */ /* 0x000fc8000fffe1ff */
[----:B------:R-:W-:Y:S02]  /*0800*/  USHF.L.U32 UR13, UR12, 0xb, URZ ;  /* 0x0000000b0c0d7899 */ /* 0x000fe400080006ff */
[----:B------:R-:W-:Y:S02]  /*0810*/  USHF.L.U32 UR12, UR12, 0x1, URZ ;  /* 0x000000010c0c7899 */ /* 0x000fe400080006ff */
[----:B------:R-:W-:-:S04]  /*0820*/  UIADD3 UR14, UPT, UPT, -UR6, 0x100000, URZ ;  /* 0x00100000060e7890 */ /* 0x000fc8000fffe1ff */
[----:B------:R-:W-:Y:S02]  /*0830*/  USHF.L.U32 UR15, UR14, 0xb, URZ ;  /* 0x0000000b0e0f7899 */ /* 0x000fe400080006ff */
[----:B------:R-:W-:Y:S01]  /*0840*/  USHF.L.U32 UR14, UR14, 0x1, URZ ;  /* 0x000000010e0e7899 */ /* 0x000fe200080006ff */
[----:B------:R-:W-:Y:S01]  /*0850*/  ELECT P0, URZ, PT ;  /* 0x0000000000ff782f */ /* 0x000fe20003800000 */
[----:B------:R-:W3:Y:S02]  /*0860*/  FENCE.VIEW.ASYNC.S ;  /* 0x00000000000073c6 */ /* 0x000ee40000000000 */
[----:B---3--:R3:W1:Y:S08]  /*0870*/  SYNCS.EXCH.64 URZ, [UR9+0xa0], UR12 ;  /* 0x0000a00c09ff75b2 */ /* 0x0086700008000100 */
[----:B------:R3:W1:Y:S01]  /*0880*/  SYNCS.EXCH.64 URZ, [UR9+0xb8], UR14 ;  /* 0x0000b80e09ff75b2 */ /* 0x0006620008000100 */
[----:B------:R3:W1:Y:S01]  /*0890*/  SYNCS.EXCH.64 URZ, [UR9+0xa8], UR12 ;  /* 0x0000a80c09ff75b2 */ /* 0x0006620008000100 */
[----:B------:R3:W1:Y:S01]  /*08a0*/  SYNCS.EXCH.64 URZ, [UR9+0xc0], UR14 ;  /* 0x0000c00e09ff75b2 */ /* 0x0006620008000100 */
[----:B------:R3:W1:Y:S01]  /*08b0*/  SYNCS.EXCH.64 URZ, [UR9+0xb0], UR12 ;  /* 0x0000b00c09ff75b2 */ /* 0x0006620008000100 */
[----:B------:R3:W1:Y:S01]  /*08c0*/  SYNCS.EXCH.64 URZ, [UR9+0xc8], UR14 ;  /* 0x0000c80e09ff75b2 */ /* 0x0006620008000100 */
[----:B------:R-:W-:Y:S01]  /*08d0*/  NOP ;  /* 0x0000000000007918 */ /* 0x000fe20000000000 */
.L_x_11:
[----:B------:R-:W2:Y:S01]  /*08e0*/  SHFL.IDX PT, R0, R96, RZ, 0x1f ;  /* 0x00001fff60007589 */ /* 0x000ea200000e0000 */
[----:B------:R-:W-:Y:S01]  /*08f0*/  NOP ;  /* 0x0000000000007918 */ /* 0x000fe20000000000 */
[----:B--2---:R-:W-:-:S13]  /*0900*/  ISETP.NE.AND P0, PT, R0, 0x3, PT ;  /* 0x000000030000780c */ /* 0x004fda0003f05270 */
[----:B------:R-:W-:Y:S05]  /*0910*/  @P0 BRA `(.L_x_12) ;  /* 0x00000000002c0947 */ /* 0x000fea0003800000 */
[----:B------:R-:W-:Y:S01]  /*0920*/  UMOV UR8, 0x400 ;  /* 0x0000040000087882 */ /* 0x000fe20000000000 */
[----:B------:R-:W-:Y:S01]  /*0930*/  UMOV UR6, 0x20 ;  /* 0x0000002000067882 */ /* 0x000fe20000000000 */
[----:B------:R-:W-:Y:S02]  /*0940*/  ULEA UR8, UR37, UR8, 0x18 ;  /* 0x0000000825087291 */ /* 0x000fe4000f8ec0ff */
[----:B---3--:R-:W-:-:S04]  /*0950*/  UIADD3 UR12, UPT, UPT, -UR6, 0x100000, URZ ;  /* 0x00100000060c7890 */ /* 0x008fc8000fffe1ff */
[----:B------:R-:W-:Y:S02]  /*0960*/  USHF.L.U32 UR13, UR12, 0xb, URZ ;  /* 0x0000000b0c0d7899 */ /* 0x000fe400080006ff */
[----:B------:R-:W-:Y:S01]  /*0970*/  USHF.L.U32 UR12, UR12, 0x1, URZ ;  /* 0x000000010c0c7899 */ /* 0x000fe200080006ff */
[----:B------:R-:W-:Y:S01]  /*0980*/  ELECT P0, URZ, PT ;  /* 0x0000000000ff782f */ /* 0x000fe20003800000 */
[----:B------:R-:W2:Y:S10]  /*0990*/  FENCE.VIEW.ASYNC.S ;  /* 0x00000000000073c6 */ /* 0x000eb40000000000 */
[----:B--2---:R2:W3:Y:S01]  /*09a0*/  SYNCS.EXCH.64 URZ, [UR8+0xd0], UR12 ;  /* 0x0000d00c08ff75b2 */ /* 0x0044e20008000100 */
[----:B------:R2:W1:Y:S01]  /*09b0*/  SYNCS.EXCH.64 URZ, [UR8+0xd8], UR12 ;  /* 0x0000d80c08ff75b2 */ /* 0x0004620008000100 */
[----:B------:R-:W-:Y:S01]  /*09c0*/  NOP ;  /* 0x0000000000007918 */ /* 0x000fe20000000000 */
.L_x_12:
[----:B------:R-:W4:Y:S01]  /*09d0*/  SHFL.IDX PT, R0, R96, RZ, 0x1f ;  /* 0x00001fff60007589 */ /* 0x000f2200000e0000 */
[----:B------:R-:W-:Y:S01]  /*09e0*/  NOP ;  /* 0x0000000000007918 */ /* 0x000fe20000000000 */
[----:B----4-:R-:W-:-:S13]  /*09f0*/  ISETP.NE.AND P0, PT, R0, 0x4, PT ;  /* 0x000000040000780c */ /* 0x010fda0003f05270 */
[----:B------:R-:W-:Y:S05]  /*0a00*/  @P0 BRA `(.L_x_13) ;  /* 0x0000000000480947 */ /* 0x000fea0003800000 */
[----:B---3--:R-:W-:Y:S01]  /*0a10*/  UMOV UR9, 0x1e0 ;  /* 0x000001e000097882 */ /* 0x008fe20000000000 */
[----:B--2---:R-:W-:Y:S01]  /*0a20*/  UMOV UR8, 0x400 ;  /* 0x0000040000087882 */ /* 0x004fe20000000000 */
[----:B------:R-:W-:Y:S01]  /*0a30*/  USEL UR9, UR9, 0x1a0, UP5 ;  /* 0x000001a009097887 */ /* 0x000fe2000a800000 */
        /* <DEDUP_REMOVED lines=9> */
[----:B------:R-:W2:Y:S02]  /*0ad0*/  FENCE.VIEW.ASYNC.S ;  /* 0x00000000000073c6 */ /* 0x000ea40000000000 */
[----:B--2---:R4:W2:Y:S08]  /*0ae0*/  SYNCS.EXCH.64 URZ, [UR8+0xe0], UR12 ;  /* 0x0000e00c08ff75b2 */ /* 0x0048b00008000100 */
[----:B------:R4:W3:Y:S01]  /*0af0*/  SYNCS.EXCH.64 URZ, [UR8+0xf0], UR14 ;  /* 0x0000f00e08ff75b2 */ /* 0x0008e20008000100 */
[----:B------:R4:W1:Y:S01]  /*0b00*/  SYNCS.EXCH.64 URZ, [UR8+0xe8], UR12 ;  /* 0x0000e80c08ff75b2 */ /* 0x0008620008000100 */
[----:B------:R4:W1:Y:S02]  /*0b10*/  SYNCS.EXCH.64 URZ, [UR8+0xf8], UR14 ;  /* 0x0000f80e08ff75b2 */ /* 0x0008640008000100 */
[----:B----4-:R-:W-:Y:S01]  /*0b20*/  NOP ;  /* 0x0000000000007918 */ /* 0x010fe20000000000 */
.L_x_13:
[----:B------:R-:W4:Y:S01]  /*0b30*/  SHFL.IDX PT, R0, R96, RZ, 0x1f ;  /* 0x00001fff60007589 */ /* 0x000f2200000e0000 */
[----:B------:R-:W-:Y:S01]  /*0b40*/  NOP ;  /* 0x0000000000007918 */ /* 0x000fe20000000000 */
[----:B----4-:R-:W-:-:S13]  /*0b50*/  ISETP.NE.AND P0, PT, R0, 0x5, PT ;  /* 0x000000050000780c */ /* 0x010fda0003f05270 */
[----:B------:R-:W-:Y:S05]  /*0b60*/  @P0 BRA `(.L_x_14) ;  /* 0x0000000000540947 */ /* 0x000fea0003800000 */
[----:B---3--:R-:W-:Y:S01]  /*0b70*/  UMOV UR9, 0x400 ;  /* 0x0000040000097882 */ /* 0x008fe20000000000 */
[----:B--2---:R-:W-:Y:S01]  /*0b80*/  UMOV UR8, 0x1 ;  /* 0x0000000100087882 */ /* 0x004fe20000000000 */
        /* <DEDUP_REMOVED lines=13> */
[----:B------:R4:W1:Y:S01]  /*0c60*/  SYNCS.EXCH.64 URZ, [UR9+0x128], UR14 ;  /* 0x0001280e09ff75b2 */ /* 0x0008620008000100 */
[----:B------:R4:W1:Y:S01]  /*0c70*/  SYNCS.EXCH.64 URZ, [UR9+0x110], UR12 ;  /* 0x0001100c09ff75b2 */ /* 0x0008620008000100 */
[----:B------:R4:W1:Y:S01]  /*0c80*/  SYNCS.EXCH.64 URZ, [UR9+0x130], UR14 ;  /* 0x0001300e09ff75b2 */ /* 0x0008620008000100 */
[----:B------:R4:W1:Y:S01]  /*0c90*/  SYNCS.EXCH.64 URZ, [UR9+0x118], UR12 ;  /* 0x0001180c09ff75b2 */ /* 0x0008620008000100 */
[----:B------:R4:W1:Y:S02]  /*0ca0*/  SYNCS.EXCH.64 URZ, [UR9+0x138], UR14 ;  /* 0x0001380e09ff75b2 */ /* 0x0008640008000100 */
[----:B----4-:R-:W-:Y:S01]  /*0cb0*/  NOP ;  /* 0x0000000000007918 */ /* 0x010fe20000000000 */
.L_x_14:
[----:B------:R-:W4:Y:S01]  /*0cc0*/  SHFL.IDX PT, R0, R96, RZ, 0x1f ;  /* 0x00001fff60007589 */ /* 0x000f2200000e0000 */
[----:B------:R-:W-:Y:S01]  /*0cd0*/  ISETP.NE.OR P1, PT, RZ, UR10, !P1 ;  /* 0x0000000aff007c0c */ /* 0x000fe2000cf25670 */
[----:B------:R-:W-:Y:S01]  /*0ce0*/  NOP ;  /* 0x0000000000007918 */ /* 0x000fe20000000000 */
[----:B----4-:R-:W-:-:S13]  /*0cf0*/  ISETP.NE.AND P0, PT, R0, 0x3, PT ;  /* 0x000000030000780c */ /* 0x010fda0003f05270 */
[----:B------:R-:W-:Y:S05]  /*0d00*/  @P0 BRA `(.L_x_15) ;  /* 0x0000000000340947 */ /* 0x000fea0003800000 */
[----:B--2---:R-:W-:Y:S01]  /*0d10*/  UMOV UR8, 0x400 ;  /* 0x0000040000087882 */ /* 0x004fe20000000000 */
[----:B------:R-:W-:Y:S01]  /*0d20*/  UMOV UR6, 0x20 ;  /* 0x0000002000067882 */ /* 0x000fe20000000000 */
[----:B------:R-:W-:Y:S02]  /*0d30*/  ULEA UR8, UR37, UR8, 0x18 ;  /* 0x0000000825087291 */ /* 0x000fe4000f8ec0ff */
[----:B---3--:R-:W-:-:S04]  /*0d40*/  UIADD3 UR12, UPT, UPT, -UR6, 0x100000, URZ ;  /* 0x00100000060c7890 */ /* 0x008fc8000fffe1ff */
[----:B------:R-:W-:Y:S02]  /*0d50*/  USHF.L.U32 UR13, UR12, 0xb, URZ ;  /* 0x0000000b0c0d7899 */ /* 0x000fe400080006ff */
[----:B------:R-:W-:Y:S01]  /*0d60*/  USHF.L.U32 UR12, UR12, 0x1, URZ ;  /* 0x000000010c0c7899 */ /* 0x000fe200080006ff */
[----:B------:R-:W-:Y:S01]  /*0d70*/  ELECT P0, URZ, PT ;  /* 0x0000000000ff782f */ /* 0x000fe20003800000 */
[----:B------:R-:W2:Y:S10]  /*0d80*/  FENCE.VIEW.ASYNC.S ;  /* 0x00000000000073c6 */ /* 0x000eb40000000000 */
[----:B--2---:R4:W2:Y:S01]  /*0d90*/  SYNCS.EXCH.64 URZ, [UR8+0x140], UR12 ;  /* 0x0001400c08ff75b2 */ /* 0x0048a20008000100 */
[----:B------:R4:W3:Y:S01]  /*0da0*/  SYNCS.EXCH.64 URZ, [UR8+0x150], UR12 ;  /* 0x0001500c08ff75b2 */ /* 0x0008e20008000100 */
[----:B------:R4:W1:Y:S01]  /*0db0*/  SYNCS.EXCH.64 URZ, [UR8+0x148], UR12 ;  /* 0x0001480c08ff75b2 */ /* 0x0008620008000100 */
[----:B------:R4:W1:Y:S02]  /*0dc0*/  SYNCS.EXCH.64 URZ, [UR8+0x158], UR12 ;  /* 0x0001580c08ff75b2 */ /* 0x0008640008000100 */
[----:B----4-:R-:W-:Y:S01]  /*0dd0*/  NOP ;  /* 0x0000000000007918 */ /* 0x010fe20000000000 */
.L_x_15:
[----:B------:R-:W-:Y:S01]  /*0de0*/  VOTEU.ALL UP1, P1 ;  /* 0x0000000000ff7886 */ /* 0x000fe20000820000 */
[----:B--2---:R-:W2:Y:S01]  /*0df0*/  LDCU UR8, c[0x0][0x36c] ;  /* 0x00006d80ff0877ac */ /* 0x004ea20008000800 */
[----:B------:R-:W-:Y:S01]  /*0e00*/  NOP ;  /* 0x0000000000007918 */ /* 0x000fe20000000000 */
[----:B------:R-:W-:Y:S01]  /*0e10*/  LOP3.LUT R10, R97, 0x1f, RZ, 0xc0, !PT ;  /* 0x0000001f610a7812 */ /* 0x000fe200078ec0ff */
[----:B---3--:R-:W-:Y:S01]  /*0e20*/  UMOV UR12, 0x20 ;  /* 0x00000020000c7882 */ /* 0x008fe20000000000 */
[----:B------:R-:W-:Y:S01]  /*0e30*/  @!UP1 UMOV UR6, 0x400 ;  /* 0x0000040000069882 */ /* 0x000fe20000000000 */
[----:B------:R-:W-:-:S04]  /*0e40*/  @!UP1 UIADD3 UR12, UPT, UPT, -UR12, 0x100000, URZ ;  /* 0x001000000c0c9890 */ /* 0x000fc8000fffe1ff */
[----:B------:R-:W-:Y:S02]  /*0e50*/  @!UP1 USHF.L.U32 UR13, UR12, 0xb, URZ ;  /* 0x0000000b0c0d9899 */ /* 0x000fe400080006ff */
[----:B------:R-:W-:Y:S02]  /*0e60*/  @!UP1 USHF.L.U32 UR12, UR12, 0x1, URZ ;  /* 0x000000010c0c9899 */ /* 0x000fe400080006ff */
[----:B------:R-:W-:Y:S01]  /*0e70*/  @!UP1 ULEA UR6, UR37, UR6, 0x18 ;  /* 0x0000000625069291 */ /* 0x000fe2000f8ec0ff */
[----:B------:R-:W-:Y:S01]  /*0e80*/  VOTEU.ALL UP1, P1 ;  /* 0x0000000000ff7886 */ /* 0x000fe20000820000 */
[----:B------:R-:W-:Y:S01]  /*0e90*/  UISETP.NE.AND UP4, UPT, UR10, URZ, UPT ;  /* 0x000000ff0a00728c */ /* 0x000fe2000bf85270 */
[----:B------:R-:W3:Y:S09]  /*0ea0*/  FENCE.VIEW.ASYNC.S ;  /* 0x00000000000073c6 */ /* 0x000ef20000000000 */
[----:B---3--:R3:W4:Y:S01]  /*0eb0*/  @!UP1 SYNCS.EXCH.64 URZ, [UR6+0x160], UR12 ;  /* 0x0001600c06ff95b2 */ /* 0x0087220008000100 */
[----:B--2---:R-:W-:-:S09]  /*0ec0*/  UISETP.EQ.U32.AND UP1, UPT, UR8, 0x1, UPT ;  /* 0x000000010800788c */ /* 0x004fd2000bf22070 */
[----:B------:R-:W-:Y:S05]  /*0ed0*/  BRA.U !UP1, `(.L_x_16) ;  /* 0x0000000109087547 */ /* 0x000fea000b800000 */
[----:B-1--4-:R-:W-:Y:S01]  /*0ee0*/  UCGABAR_ARV ;  /* 0x00000000000079c7 */ /* 0x012fe20008000000 */
[----:B------:R-:W-:Y:S05]  /*0ef0*/  BRA `(.L_x_17) ;  /* 0x0000000000047947 */ /* 0x000fea0003800000 */
.L_x_16:
[----:B-1--4-:R-:W-:Y:S01]  /*0f00*/  NOP ;  /* 0x0000000000007918 */ /* 0x012fe20000000000 */
.L_x_17:
[----:B------:R-:W1:Y:S01]  /*0f10*/  S2R R15, SR_CTAID.Y ;  /* 0x00000000000f7919 */ /* 0x000e620000002600 */
[----:B------:R-:W-:-:S05]  /*0f20*/  CS2R.32 R91, SR_CgaSize ;  /* 0x00000000005b7805 */ /* 0x000fca0000008a00 */
[----:B------:R-:W-:-:S05]  /*0f30*/  IMAD R91, R91, -0xa0, RZ ;  /* 0xffffff605b5b7824 */ /* 0x000fca00078e02ff */
[----:B---3--:R-:W-:-:S14]  /*0f40*/  R2UR UR6, R91 ;  /* 0x000000005b0672ca */ /* 0x008fdc00000e0000 */
[----:B------:R-:W2:Y:S01]  /*0f50*/  LDCU UR6, c[0x0][UR6+0x2b4] ;  /* 0x00005680060677ac */ /* 0x000ea20008000800 */
[----:B------:R-:W-:-:S05]  /*0f60*/  CS2R.32 R0, SR_CgaSize ;  /* 0x0000000000007805 */ /* 0x000fca0000008a00 */
[----:B------:R-:W-:-:S06]  /*0f70*/  IMAD R0, R0, -0xa0, RZ ;  /* 0xffffff6000007824 */ /* 0x000fcc00078e02ff */
[----:B------:R-:W3:Y:S01]  /*0f80*/  LDC R0, c[0x0][R0+0x2a4] ;  /* 0x0000a90000007b82 */ /* 0x000ee20000000800 */
[----:B------:R-:W-:Y:S01]  /*0f90*/  PRMT R8, RZ, 0x7610, R8 ;  /* 0x00007610ff087816 */ /* 0x000fe20000000008 */
[----:B------:R-:W4:Y:S01]  /*0fa0*/  S2R R9, SR_CTAID.X ;  /* 0x0000000000097919 */ /* 0x000f220000002500 */
[----:B------:R-:W-:-:S05]  /*0fb0*/  CS2R.32 R91, SR_CgaSize ;  /* 0x00000000005b7805 */ /* 0x000fca0000008a00 */
[----:B------:R-:W-:-:S05]  /*0fc0*/  IMAD R91, R91, -0xa0, RZ ;  /* 0xffffff605b5b7824 */ /* 0x000fca00078e02ff */
[----:B------:R-:W-:-:S14]  /*0fd0*/  R2UR UR8, R91 ;  /* 0x000000005b0872ca */ /* 0x000fdc00000e0000 */
[----:B------:R-:W3:Y:S01]  /*0fe0*/  LDCU UR8, c[0x0][UR8+0x2b0] ;  /* 0x00005600080877ac */ /* 0x000ee20008000800 */
[----:B------:R-:W-:Y:S01]  /*0ff0*/  UISETP.NE.AND UP2, UPT, UR10, 0x2, UPT ;  /* 0x000000020a00788c */ /* 0x000fe2000bf45270 */
[----:B------:R-:W2:Y:S01]  /*1000*/  LDC R11, c[0x0][0xb24] ;  /* 0x0002c900ff0b7b82 */ /* 0x000ea20000000800 */
[----:B------:R-:W-:-:S05]  /*1010*/  CS2R.32 R2, SR_CgaSize ;  /* 0x0000000000027805 */ /* 0x000fca0000008a00 */
[----:B------:R-:W-:-:S06]  /*1020*/  IMAD R2, R2, -0xa0, RZ ;  /* 0xffffff6002027824 */ /* 0x000fcc00078e02ff */
[----:B------:R-:W3:Y:S08]  /*1030*/  LDC R2, c[0x0][R2+0x2a0] ;  /* 0x0000a80002027b82 */ /* 0x000ef00000000800 */
[----:B------:R-:W3:Y:S01]  /*1040*/  LDC R40, c[0x0][0xb24] ;  /* 0x0002c900ff287b82 */ /* 0x000ee20000000800 */
[----:B-1----:R-:W-:-:S07]  /*1050*/  I2FP.F32.U32 R90, R15 ;  /* 0x0000000f005a7245 */ /* 0x002fce0000201000 */
[----:B------:R-:W1:Y:S01]  /*1060*/  S2UR UR36, SR_CTAID.Z ;  /* 0x00000000002479c3 */ /* 0x000e620000002700 */
[----:B--2---:R-:W-:Y:S01]  /*1070*/  ISETP.GE.AND P0, PT, R11, 0x1, PT ;  /* 0x000000010b00780c */ /* 0x004fe20003f06270 */
[----:B----4-:R-:W-:Y:S01]  /*1080*/  IMAD.MOV.U32 R14, RZ, RZ, R9 ;  /* 0x000000ffff0e7224 */ /* 0x010fe200078e0009 */
[----:B------:R-:W-:Y:S01]  /*1090*/  I2FP.F32.U32 R91, R9 ;  /* 0x00000009005b7245 */ /* 0x000fe20000201000 */
[----:B------:R-:W-:Y:S01]  /*10a0*/  FMUL R90, R90, UR6 ;  /* 0x000000065a5a7c20 */ /* 0x000fe20008400000 */
[----:B------:R-:W2:Y:S03]  /*10b0*/  LDCU UR6, c[0x0][0xb30] ;  /* 0x00016600ff0677ac */ /* 0x000ea60008000800 */
[----:B---3--:R-:W-:Y:S02]  /*10c0*/  FMUL R91, R91, UR8 ;  /* 0x000000085b5b7c20 */ /* 0x008fe40008400000 */
[----:B------:R-:W3:Y:S08]  /*10d0*/  F2I.U32.TRUNC.NTZ R90, R90 ;  /* 0x0000005a005a7305 */ /* 0x000ef0000020f000 */
[----:B------:R-:W4:Y:S01]  /*10e0*/  F2I.U32.TRUNC.NTZ R91, R91 ;  /* 0x0000005b005b7305 */ /* 0x000f22000020f000 */
[----:B--2---:R-:W-:Y:S01]  /*10f0*/  UISETP.NE.AND UP3, UPT, UR6, 0x1, UPT ;  /* 0x000000010600788c */ /* 0x004fe2000bf65270 */
[----:B---3--:R-:W-:-:S05]  /*1100*/  IADD3 R90, PT, PT, -R90, RZ, RZ ;  /* 0x000000ff5a5a7210 */ /* 0x008fca0007ffe1ff */
[----:B------:R-:W-:Y:S01]  /*1110*/  IMAD R90, R0, R90, R15 ;  /* 0x0000005a005a7224 */ /* 0x000fe200078e020f */
[----:B------:R-:W-:Y:S01]  /*1120*/  PRMT R0, RZ, 0x7610, R0 ;  /* 0x00007610ff007816 */ /* 0x000fe20000000000 */
[----:B----4-:R-:W-:-:S04]  /*1130*/  IMAD.MOV R91, RZ, RZ, -R91 ;  /* 0x000000ffff5b7224 */ /* 0x010fc800078e0a5b */
[----:B------:R-:W-:Y:S01]  /*1140*/  IMAD R91, R2, R91, R9 ;  /* 0x0000005b025b7224 */ /* 0x000fe200078e0209 */
[----:B-1----:R-:W-:Y:S06]  /*1150*/  BRA.U UP4, `(.L_x_18) ;  /* 0x0000000104247547 */ /* 0x002fec000b800000 */
[----:B------:R-:W-:Y:S01]  /*1160*/  ISETP.NE.AND P1, PT, R90, RZ, PT ;  /* 0x000000ff5a00720c */ /* 0x000fe20003f25270 */
[----:B------:R-:W-:Y:S01]  /*1170*/  IMAD.MOV.U32 R0, RZ, RZ, 0x3 ;  /* 0x00000003ff007424 */ /* 0x000fe200078e00ff */
[C---:B------:R-:W-:Y:S02]  /*1180*/  LOP3.LUT R2, R91.reuse, 0xfffffffe, RZ, 0xc0, !PT ;  /* 0xfffffffe5b027812 */ /* 0x040fe400078ec0ff */
[----:B------:R-:W-:Y:S02]  /*1190*/  ISETP.LT.U32.OR P1, PT, R91, 0x2, !P1 ;  /* 0x000000025b00780c */ /* 0x000fe40004f21470 */
[----:B------:R-:W-:Y:S02]  /*11a0*/  SHF.L.U32 R0, R0, R2, RZ ;  /* 0x0000000200007219 */ /* 0x000fe400000006ff */
[----:B------:R-:W-:Y:S02]  /*11b0*/  SEL R4, RZ, 0x1, !P1 ;  /* 0x00000001ff047807 */ /* 0x000fe40004800000 */
[----:B------:R-:W-:-:S05]  /*11c0*/  SEL R3, RZ, 0x2, !P1 ;  /* 0x00000002ff037807 */ /* 0x000fca0004800000 */
[----:B------:R-:W-:-:S05]  /*11d0*/  IMAD.IADD R3, R4, 0x1, R3 ;  /* 0x0000000104037824 */ /* 0x000fca00078e0203 */
[----:B------:R-:W-:Y:S02]  /*11e0*/  PRMT R8, R3, 0x7610, R8 ;  /* 0x0000761003087816 */ /* 0x000fe40000000008 */
.L_x_18:
[----:B------:R-:W-:Y:S05]  /*11f0*/  @!P0 BRA `(.L_x_19) ;  /* 0x0000000000b88947 */ /* 0x000fea0003800000 */
[----:B------:R-:W1:Y:S01]  /*1200*/  LDC.64 R4, c[0x0][0xb18] ;  /* 0x0002c600ff047b82 */ /* 0x000e620000000a00 */
[----:B------:R-:W-:-:S07]  /*1210*/  ISETP.NE.AND P0, PT, R11, 0x1, PT ;  /* 0x000000010b00780c */ /* 0x000fce0003f05270 */
[----:B------:R-:W2:Y:S08]  /*1220*/  LDC R14, c[0x0][0xb0c] ;  /* 0x0002c300ff0e7b82 */ /* 0x000eb00000000800 */
[----:B------:R-:W3:Y:S08]  /*1230*/  LDC R16, c[0x0][0x370] ;  /* 0x0000dc00ff107b82 */ /* 0x000ef00000000800 */
[----:B------:R-:W4:Y:S01]  /*1240*/  LDC R13, c[0x0][0x374] ;  /* 0x0000dd00ff0d7b82 */ /* 0x000f220000000800 */
[----:B-1----:R-:W-:-:S07]  /*1250*/  ISETP.NE.AND P1, PT, R4, 0x1, PT ;  /* 0x000000010400780c */ /* 0x002fce0003f25270 */
[----:B------:R-:W3:Y:S01]  /*1260*/  LDC.64 R6, c[0x0][0xb10] ;  /* 0x0002c400ff067b82 */ /* 0x000ee20000000a00 */
[----:B--2---:R-:W-:-:S07]  /*1270*/  ISETP.NE.AND P2, PT, R14, 0x1, PT ;  /* 0x000000010e00780c */ /* 0x004fce0003f45270 */
[----:B------:R-:W1:Y:S08]  /*1280*/  LDC R12, c[0x0][0xb20] ;  /* 0x0002c800ff0c7b82 */ /* 0x000e700000000800 */
[----:B------:R-:W2:Y:S01]  /*1290*/  LDC.64 R2, c[0x0][0xb28] ;  /* 0x0002ca00ff027b82 */ /* 0x000ea20000000a00 */
[----:B----4-:R-:W-:-:S04]  /*12a0*/  IMAD.HI.U32 R17, R13, R5, RZ ;  /* 0x000000050d117227 */ /* 0x010fc800078e00ff */
[----:B------:R-:W-:-:S04]  /*12b0*/  IMAD.HI.U32 R5, R15, R5, RZ ;  /* 0x000000050f057227 */ /* 0x000fc800078e00ff */
[----:B---3--:R-:W-:-:S05]  /*12c0*/  IMAD.HI.U32 R18, R16, R6, RZ ;  /* 0x0000000610127227 */ /* 0x008fca00078e00ff */
[-C--:B------:R-:W-:Y:S01]  /*12d0*/  @P2 SHF.R.U32.HI R16, RZ, R7.reuse, R18 ;  /* 0x00000007ff102219 */ /* 0x080fe20000011612 */
[----:B------:R-:W-:Y:S01]  /*12e0*/  IMAD.HI.U32 R18, R9, R6, RZ ;  /* 0x0000000609127227 */ /* 0x000fe200078e00ff */
[-C--:B-1----:R-:W-:Y:S02]  /*12f0*/  @P1 SHF.R.U32.HI R13, RZ, R12.reuse, R17 ;  /* 0x0000000cff0d1219 */ /* 0x082fe40000011611 */
[----:B------:R-:W-:Y:S02]  /*1300*/  SHF.R.U32.HI R5, RZ, R12, R5 ;  /* 0x0000000cff057219 */ /* 0x000fe40000011605 */
[----:B------:R-:W-:Y:S02]  /*1310*/  SHF.R.U32.HI R18, RZ, R7, R18 ;  /* 0x00000007ff127219 */ /* 0x000fe40000011612 */
[----:B------:R-:W-:Y:S01]  /*1320*/  SEL R5, R15, R5, !P1 ;  /* 0x000000050f057207 */ /* 0x000fe20004800000 */
[----:B--2---:R-:W-:Y:S01]  /*1330*/  IMAD.HI.U32 R17, R13, R2, RZ ;  /* 0x000000020d117227 */ /* 0x004fe200078e00ff */
[----:B------:R-:W-:-:S03]  /*1340*/  SEL R18, R9, R18, !P2 ;  /* 0x0000001209127207 */ /* 0x000fc60005000000 */
[----:B------:R-:W-:Y:S01]  /*1350*/  IMAD.HI.U32 R6, R16, R2, RZ ;  /* 0x0000000210067227 */ /* 0x000fe200078e00ff */
[----:B------:R-:W-:-:S04]  /*1360*/  @P0 SHF.R.U32.HI R13, RZ, R3, R17 ;  /* 0x00000003ff0d0219 */ /* 0x000fc80000011611 */
[----:B------:R-:W-:Y:S01]  /*1370*/  @P0 SHF.R.U32.HI R16, RZ, R3, R6 ;  /* 0x00000003ff100219 */ /* 0x000fe20000011606 */
[----:B------:R-:W-:-:S04]  /*1380*/  IMAD R13, R13, R11, RZ ;  /* 0x0000000b0d0d7224 */ /* 0x000fc800078e02ff */
[----:B------:R-:W-:Y:S01]  /*1390*/  IMAD R6, R16, R11, RZ ;  /* 0x0000000b10067224 */ /* 0x000fe200078e02ff */
[----:B------:R-:W-:-:S04]  /*13a0*/  ISETP.GE.AND P1, PT, R5, R13, PT ;  /* 0x0000000d0500720c */ /* 0x000fc80003f26270 */
[----:B------:R-:W-:Y:S01]  /*13b0*/  ISETP.GE.OR P1, PT, R18, R6, P1 ;  /* 0x000000061200720c */ /* 0x000fe20000f26670 */
[----:B------:R-:W-:-:S05]  /*13c0*/  IMAD.HI.U32 R6, R5, R2, RZ ;  /* 0x0000000205067227 */ /* 0x000fca00078e00ff */
[----:B------:R-:W-:-:S04]  /*13d0*/  SHF.R.U32.HI R6, RZ, R3, R6 ;  /* 0x00000003ff067219 */ /* 0x000fc80000011606 */
[----:B------:R-:W-:-:S03]  /*13e0*/  SEL R6, R5, R6, !P0 ;  /* 0x0000000605067207 */ /* 0x000fc60004000000 */
[----:B------:R-:W-:Y:S01]  /*13f0*/  @!P1 IMAD.HI.U32 R7, R18, R2, RZ ;  /* 0x0000000212079227 */ /* 0x000fe200078e00ff */
[----:B------:R-:W-:-:S04]  /*1400*/  IADD3 R2, PT, PT, -R6, RZ, RZ ;  /* 0x000000ff06027210 */ /* 0x000fc80007ffe1ff */
[----:B------:R-:W-:Y:S01]  /*1410*/  @!P1 SHF.R.U32.HI R3, RZ, R3, R7 ;  /* 0x00000003ff039219 */ /* 0x000fe20000011607 */
[----:B------:R-:W-:Y:S01]  /*1420*/  IMAD R2, R11, R2, R5 ;  /* 0x000000020b027224 */ /* 0x000fe200078e0205 */
[----:B------:R-:W-:Y:S02]  /*1430*/  IADD3 R7, PT, PT, -R5, RZ, RZ ;  /* 0x000000ff05077210 */ /* 0x000fe40007ffe1ff */
[----:B------:R-:W-:-:S03]  /*1440*/  @!P1 SEL R3, R18, R3, !P0 ;  /* 0x0000000312039207 */ /* 0x000fc60004000000 */
[----:B------:R-:W-:Y:S02]  /*1450*/  IMAD R7, R4, R7, R15 ;  /* 0x0000000704077224 */ /* 0x000fe400078e020f */
[--C-:B------:R-:W-:Y:S02]  /*1460*/  @!P1 IMAD.IADD R6, R6, 0x1, -R3.reuse ;  /* 0x0000000106069824 */ /* 0x100fe400078e0a03 */
[----:B------:R-:W-:Y:S01]  /*1470*/  @!P1 IMAD R3, R2, R16, R3 ;  /* 0x0000001002039224 */ /* 0x000fe200078e0203 */
[----:B------:R-:W-:Y:S01]  /*1480*/  IADD3 R2, PT, PT, -R18, RZ, RZ ;  /* 0x000000ff12027210 */ /* 0x000fe20007ffe1ff */
[----:B------:R-:W-:Y:S02]  /*1490*/  @!P1 IMAD R5, R6, R11, R18 ;  /* 0x0000000b06059224 */ /* 0x000fe400078e0212 */
[----:B------:R-:W-:Y:S02]  /*14a0*/  @!P1 IMAD.MOV.U32 R18, RZ, RZ, R3 ;  /* 0x000000ffff129224 */ /* 0x000fe400078e0003 */
[----:B------:R-:W-:-:S02]  /*14b0*/  IMAD R2, R14, R2, R9 ;  /* 0x000000020e027224 */ /* 0x000fc400078e0209 */
[----:B------:R-:W-:Y:S02]  /*14c0*/  IMAD R15, R5, R4, R7 ;  /* 0x00000004050f7224 */ /* 0x000fe400078e0207 */
[----:B------:R-:W-:Y:S02]  /*14d0*/  IMAD R14, R18, R14, R2 ;  /* 0x0000000e120e7224 */ /* 0x000fe400078e0202 */
.L_x_19:
[----:B------:R-:W-:Y:S05]  /*14e0*/  BRA.U UP3, `(.L_x_20) ;  /* 0x0000000103407547 */ /* 0x000fea000b800000 */
[----:B------:R-:W1:Y:S08]  /*14f0*/  LDC.64 R4, c[0x0][0xb10] ;  /* 0x0002c400ff047b82 */ /* 0x000e700000000a00 */
[----:B------:R-:W2:Y:S08]  /*1500*/  LDC.64 R2, c[0x0][0xb18] ;  /* 0x0002c600ff027b82 */ /* 0x000eb00000000a00 */
[----:B------:R-:W3:Y:S08]  /*1510*/  LDC R6, c[0x0][0xb20] ;  /* 0x0002c800ff067b82 */ /* 0x000ef00000000800 */
[----:B------:R-:W4:Y:S01]  /*1520*/  LDC R7, c[0x0][0xb0c] ;  /* 0x0002c300ff077b82 */ /* 0x000f220000000800 */
[----:B-1----:R-:W-:-:S05]  /*1530*/  IMAD.HI.U32 R4, R14, R4, RZ ;  /* 0x000000040e047227 */ /* 0x002fca00078e00ff */
[----:B------:R-:W-:Y:S01]  /*1540*/  SHF.R.U32.HI R4, RZ, R5, R4 ;  /* 0x00000005ff047219 */ /* 0x000fe20000011604 */
[----:B--2---:R-:W-:Y:S01]  /*1550*/  IMAD.HI.U32 R3, R15, R3, RZ ;  /* 0x000000030f037227 */ /* 0x004fe200078e00ff */
[----:B------:R-:W-:-:S04]  /*1560*/  ISETP.NE.AND P0, PT, R2, 0x1, PT ;  /* 0x000000010200780c */ /* 0x000fc80003f05270 */
[----:B---3--:R-:W-:-:S04]  /*1570*/  SHF.R.U32.HI R3, RZ, R6, R3 ;  /* 0x00000006ff037219 */ /* 0x008fc80000011603 */
[----:B------:R-:W-:Y:S02]  /*1580*/  SEL R3, R15, R3, !P0 ;  /* 0x000000030f037207 */ /* 0x000fe40004000000 */
[----:B----4-:R-:W-:-:S04]  /*1590*/  ISETP.NE.AND P1, PT, R7, 0x1, PT ;  /* 0x000000010700780c */ /* 0x010fc80003f25270 */
[----:B------:R-:W-:-:S05]  /*15a0*/  SEL R5, R14, R4, !P1 ;  /* 0x000000040e057207 */ /* 0x000fca0004800000 */
[----:B------:R-:W-:Y:S02]  /*15b0*/  IMAD.IADD R4, R3, 0x1, -R5 ;  /* 0x0000000103047824 */ /* 0x000fe400078e0a05 */
[----:B------:R-:W-:Y:S02]  /*15c0*/  IMAD.IADD R3, R5, 0x1, -R3 ;  /* 0x0000000105037824 */ /* 0x000fe400078e0a03 */
[----:B------:R-:W-:Y:S02]  /*15d0*/  IMAD R14, R4, R7, R14 ;  /* 0x00000007040e7224 */ /* 0x000fe400078e020e */
[----:B------:R-:W-:Y:S02]  /*15e0*/  IMAD R15, R3, R2, R15 ;  /* 0x00000002030f7224 */ /* 0x000fe400078e020f */
.L_x_20:
[----:B------:R-:W-:Y:S05]  /*15f0*/  BRA.U !UP1, `(.L_x_21) ;  /* 0x00000001090c7547 */ /* 0x000fea000b800000 */
[----:B------:R-:W-:Y:S01]  /*1600*/  UCGABAR_WAIT ;  /* 0x0000000000007dc7 */ /* 0x000fe20008000000 */
[----:B------:R-:W-:Y:S01]  /*1610*/  CCTL.IVALL ;  /* 0x00000000ff00798f */ /* 0x000fe20002000000 */
[----:B------:R-:W-:Y:S05]  /*1620*/  BRA `(.L_x_22) ;  /* 0x0000000000047947 */ /* 0x000fea0003800000 */
.L_x_21:
[----:B------:R-:W-:Y:S06]  /*1630*/  BAR.SYNC.DEFER_BLOCKING 0x0 ;  /* 0x0000000000007b1d */ /* 0x000fec0000010000 */
.L_x_22:
[----:B------:R-:W-:Y:S05]  /*1640*/  BRA.U UP2, `(.L_x_23) ;  /* 0x00000015028c7547 */ /* 0x000fea000b800000 */
[----:B------:R-:W1:Y:S01]  /*1650*/  LDCU UR15, c[0x0][0x38c] ;  /* 0x00007180ff0f77ac */ /* 0x000e620008000800 */
[----:B------:R-:W2:Y:S01]  /*1660*/  LDC R8, c[0x0][0x370] ;  /* 0x0000dc00ff087b82 */ /* 0x000ea20000000800 */
[C---:B------:R-:W-:Y:S01]  /*1670*/  IMAD.SHL.U32 R19, R9.reuse, 0x20, RZ ;  /* 0x0000002009137824 */ /* 0x040fe200078e00ff */
[----:B------:R-:W-:Y:S01]  /*1680*/  PLOP3.LUT P1, PT, PT, PT, UP5, 0x80, 0x8 ;  /* 0x000000000008781c */ /* 0x000fe20003f2f058 */
[----:B------:R-:W-:Y:S01]  /*1690*/  UISETP.NE.AND UP1, UPT, UR10, URZ, UPT ;  /* 0x000000ff0a00728c */ /* 0x000fe2000bf25270 */
[----:B------:R-:W-:Y:S01]  /*16a0*/  ISETP.NE.AND P4, PT, R10, RZ, P5 ;  /* 0x000000ff0a00720c */ /* 0x000fe20002f85270 */
[----:B------:R-:W-:Y:S01]  /*16b0*/  IMAD.SHL.U32 R18, R9, 0x80, RZ ;  /* 0x0000008009127824 */ /* 0x000fe200078e00ff */
[----:B------:R-:W-:Y:S01]  /*16c0*/  PLOP3.LUT P1, PT, P1, PT, PT, 0x8, 0x80 ;  /* 0x000000000080781c */ /* 0x000fe20000f2e170 */
[----:B------:R-:W-:Y:S01]  /*16d0*/  IMAD.MOV.U32 R17, RZ, RZ, 0x1 ;  /* 0x00000001ff117424 */ /* 0x000fe200078e00ff */
[----:B------:R-:W3:Y:S01]  /*16e0*/  LDC R0, c[0x0][0x374] ;  /* 0x0000dd00ff007b82 */ /* 0x000ee20000000800 */
[----:B------:R-:W-:Y:S01]  /*16f0*/  IMAD.MOV.U32 R16, RZ, RZ, RZ ;  /* 0x000000ffff107224 */ /* 0x000fe200078e00ff */
[----:B------:R-:W-:Y:S01]  /*1700*/  CS2R R12, SRZ ;  /* 0x00000000000c7805 */ /* 0x000fe2000001ff00 */
[----:B------:R-:W-:Y:S01]  /*1710*/  IMAD.MOV.U32 R11, RZ, RZ, 0x1 ;  /* 0x00000001ff0b7424 */ /* 0x000fe200078e00ff */
[----:B------:R-:W-:Y:S01]  /*1720*/  LOP3.LUT R19, R19, 0x20, RZ, 0xc0, !PT ;  /* 0x0000002013137812 */ /* 0x000fe200078ec0ff */
[----:B------:R-:W4:Y:S01]  /*1730*/  LDCU.64 UR24, c[0x0][0x348] ;  /* 0x00006900ff1877ac */ /* 0x000f220008000a00 */
[----:B-1----:R-:W-:-:S02]  /*1740*/  UIADD3 UR4, UPT, UPT, UR15, 0x3f, URZ ;  /* 0x0000003f0f047890 */ /* 0x002fc4000fffe0ff */
[----:B------:R-:W-:Y:S02]  /*1750*/  USEL UR7, UR7, 0x2, UP1 ;  /* 0x0000000207077887 */ /* 0x000fe40008800000 */
[----:B------:R-:W-:Y:S01]  /*1760*/  USHF.R.S32.HI UR22, URZ, 0x1f, UR4 ;  /* 0x0000001fff167899 */ /* 0x000fe20008011404 */
[----:B------:R-:W-:-:S03]  /*1770*/  UMOV UR13, URZ ;  /* 0x000000ff000d7c82 */ /* 0x000fc60008000000 */
[----:B------:R-:W-:Y:S02]  /*1780*/  ULEA.HI UR22, UR22, UR4, URZ, 0x6 ;  /* 0x0000000416167291 */ /* 0x000fe4000f8f30ff */
[----:B------:R-:W-:Y:S02]  /*1790*/  UIADD3 UR4, UPT, UPT, UR15, -0x1, URZ ;  /* 0xffffffff0f047890 */ /* 0x000fe4000fffe0ff */
[----:B------:R-:W-:Y:S02]  /*17a0*/  USHF.R.S32.HI UR22, URZ, 0x6, UR22 ;  /* 0x00000006ff167899 */ /* 0x000fe40008011416 */
[----:B------:R-:W-:Y:S02]  /*17b0*/  UISETP.GE.U32.AND UP2, UPT, UR4, -0x7f, UPT ;  /* 0xffffff810400788c */ /* 0x000fe4000bf46070 */
[----:B------:R-:W-:Y:S02]  /*17c0*/  UISETP.LT.U32.AND UP0, UPT, UR22, 0xa, UPT ;  /* 0x0000000a1600788c */ /* 0x000fe4000bf01070 */
[----:B------:R-:W-:-:S02]  /*17d0*/  UIADD3 UR15, UPT, UPT, UR15, 0x7e, URZ ;  /* 0x0000007e0f0f7890 */ /* 0x000fc4000fffe0ff */
[----:B------:R-:W-:-:S04]  /*17e0*/  USEL UR21, UR22, 0xa, UP0 ;  /* 0x0000000a16157887 */ /* 0x000fc80008000000 */
[----:B------:R-:W-:Y:S02]  /*17f0*/  UIADD3 UR6, UPT, UPT, UR21, -0x1, URZ ;  /* 0xffffffff15067890 */ /* 0x000fe4000fffe0ff */
[----:B------:R-:W-:Y:S02]  /*1800*/  @UP2 UIADD3 UR6, UPT, UPT, UR21, URZ, URZ ;  /* 0x000000ff15062290 */ /* 0x000fe4000fffe0ff */
[----:B------:R-:W-:Y:S02]  /*1810*/  UIADD3 UR14, UPT, UPT, UR22, -UR21, URZ ;  /* 0x80000015160e7290 */ /* 0x000fe4000fffe0ff */
[----:B------:R-:W-:Y:S02]  /*1820*/  UIADD3 UR5, UPT, UPT, UR6, 0x1, URZ ;  /* 0x0000000106057890 */ /* 0x000fe4000fffe0ff */
[----:B--2-4-:R-:W-:-:S12]  /*1830*/  UIADD3 UR6, UPT, UPT, -UR6, URZ, URZ ;  /* 0x000000ff06067290 */ /* 0x014fd8000fffe1ff */
.L_x_43:
[----:B------:R-:W-:Y:S01]  /*1840*/  UISETP.NE.AND UP0, UPT, UR37, URZ, UPT ;  /* 0x000000ff2500728c */ /* 0x000fe2000bf05270 */
[----:B------:R-:W1:Y:S08]  /*1850*/  S2UR UR37, SR_CgaCtaId ;  /* 0x00000000002579c3 */ /* 0x000e700000008800 */
[----:B------:R-:W-:Y:S05]  /*1860*/  BRA.U UP0, `(.L_x_24) ;  /* 0x0000000100347547 */ /* 0x000fea000b800000 */
[----:B------:R-:W2:Y:S01]  /*1870*/  S2R R2, SR_CgaCtaId ;  /* 0x0000000000027919 */ /* 0x000ea20000008800 */
[----:B------:R-:W-:-:S04]  /*1880*/  MOV R3, 0x400 ;  /* 0x0000040000037802 */ /* 0x000fc80000000f00 */
[----:B--2---:R-:W-:Y:S02]  /*1890*/  LEA R2, R2, R3, 0x18 ;  /* 0x0000000302027211 */ /* 0x004fe400078ec0ff */
[----:B------:R-:W-:-:S03]  /*18a0*/  SHF.L.U32 R3, R11, 0x1f, RZ ;  /* 0x0000001f0b037819 */ /* 0x000fc600000006ff */
[----:B------:R-:W-:-:S04]  /*18b0*/  IMAD R2, R12, 0x8, R2 ;  /* 0x000000080c027824 */ /* 0x000fc800078e0202 */
[----:B------:R-:W2:Y:S02]  /*18c0*/  SYNCS.PHASECHK.TRANS64.TRYWAIT P0, [R2+URZ+0x150], R3 ;  /* 0x00015003020075a7 */ /* 0x000ea400080011ff */
[----:B--2---:R-:W-:Y:S05]  /*18d0*/  @!P0 BRA `(.L_x_25) ;  /* 0x0000006400e48947 */ /* 0x004fea0003800000 */
.L_x_140:
[----:B------:R-:W-:Y:S01]  /*18e0*/  VIADD R12, R12, 0x1 ;  /* 0x000000010c0c7836 */ /* 0x000fe20000000000 */
[----:B------:R2:W-:Y:S04]  /*18f0*/  SYNCS.ARRIVE.TRANS64.A1T0 RZ, [R2+URZ+0x140], RZ ;  /* 0x000140ff02ff79a7 */ /* 0x0005e800081000ff */
[----:B------:R-:W-:-:S04]  /*1900*/  ISETP.NE.AND P0, PT, R12, 0x2, PT ;  /* 0x000000020c00780c */ /* 0x000fc80003f05270 */
[----:B------:R-:W-:Y:S02]  /*1910*/  SEL R12, R12, RZ, P0 ;  /* 0x000000ff0c0c7207 */ /* 0x000fe40000000000 */
[----:B--2---:R-:W-:-:S04]  /*1920*/  SEL R2, RZ, 0x1, P0 ;  /* 0x00000001ff027807 */ /* 0x004fc80000000000 */
[----:B------:R-:W-:-:S07]  /*1930*/  LOP3.LUT R11, R11, R2, RZ, 0x3c, !PT ;  /* 0x000000020b0b7212 */ /* 0x000fce00078e3cff */
.L_x_24:
[----:B------:R-:W-:Y:S01]  /*1940*/  UMOV UR4, 0x400 ;  /* 0x0000040000047882 */ /* 0x000fe20000000000 */
[----:B------:R-:W-:Y:S01]  /*1950*/  SHF.L.U32 R2, R17, 0x1f, RZ ;  /* 0x0000001f11027819 */ /* 0x000fe200000006ff */
[----:B-1----:R-:W-:Y:S01]  /*1960*/  ULEA UR4, UR37, UR4, 0x18 ;  /* 0x0000000425047291 */ /* 0x002fe2000f8ec0ff */
[----:B------:R-:W-:Y:S01]  /*1970*/  R2UR UR35, R18 ;  /* 0x00000000122372ca */ /* 0x000fe200000e0000 */
[----:B------:R-:W-:Y:S01]  /*1980*/  UISETP.GE.U32.AND UP0, UPT, UR15, 0x7f, UPT ;  /* 0x0000007f0f00788c */ /* 0x000fe2000bf06070 */
[----:B------:R-:W-:Y:S01]  /*1990*/  R2UR UR11, R19 ;  /* 0x00000000130b72ca */ /* 0x000fe200000e0000 */
[----:B------:R-:W-:Y:S01]  /*19a0*/  ULEA UR8, UR13, UR4, 0x3 ;  /* 0x000000040d087291 */ /* 0x000fe2000f8e18ff */
[----:B------:R-:W-:-:S08]  /*19b0*/  UMOV UR23, URZ ;  /* 0x000000ff00177c82 */ /* 0x000fd00008000000 */
[----:B------:R1:W2:Y:S01]  /*19c0*/  SYNCS.PHASECHK.TRANS64.TRYWAIT P0, [UR8+0x50], R2 ;  /* 0x00005002ff0075a7 */ /* 0x0002a20008001108 */
[----:B------:R-:W-:-:S13]  /*19d0*/  R2UR UR8, R15 ;  /* 0x000000000f0872ca */ /* 0x000fda00000e0000 */
[----:B------:R-:W-:Y:S01]  /*19e0*/  ULEA UR11, UR8, UR11, 0x6 ;  /* 0x0000000b080b7291 */ /* 0x000fe2000f8e30ff */
[----:B-1----:R-:W-:-:S05]  /*19f0*/  LEA.HI R2, R14, R14, RZ, 0x1 ;  /* 0x0000000e0e027211 */ /* 0x002fca00078f08ff */
[----:B------:R-:W-:-:S05]  /*1a00*/  IMAD.SHL.U32 R2, R2, 0x80, RZ ;  /* 0x0000008002027824 */ /* 0x000fca00078e00ff */
[----:B------:R-:W-:-:S04]  /*1a10*/  LOP3.LUT R2, R2, 0xffffff00, RZ, 0xc0, !PT ;  /* 0xffffff0002027812 */ /* 0x000fc800078ec0ff */
[----:B------:R-:W-:-:S13]  /*1a20*/  R2UR UR9, R2 ;  /* 0x00000000020972ca */ /* 0x000fda00000e0000 */
[----:B------:R-:W-:Y:S01]  /*1a30*/  ULOP3.LUT UR35, UR9, 0x80, UR35, 0xf8, !UPT ;  /* 0x0000008009237892 */ /* 0x000fe2000f8ef823 */
[----:B------:R-:W-:Y:S11]  /*1a40*/  BRA.U !UP0, `(.L_x_26) ;  /* 0x0000000108c07547 */ /* 0x000ff6000b800000 */
[----:B------:R-:W-:Y:S01]  /*1a50*/  UMOV UR16, UR6 ;  /* 0x0000000600107c82 */ /* 0x000fe20008000000 */
[----:B------:R-:W-:Y:S01]  /*1a60*/  UMOV UR17, UR13 ;  /* 0x0000000d00117c82 */ /* 0x000fe20008000000 */
[----:B------:R-:W-:-:S05]  /*1a70*/  UMOV UR34, URZ ;  /* 0x000000ff00227c82 */ /* 0x000fca0008000000 */
.L_x_32:
[----:B------:R-:W-:Y:S01]  /*1a80*/  ULEA UR33, UR17, UR4, 0x3 ;  /* 0x0000000411217291 */ /* 0x000fe2000f8e18ff */
[----:B------:R-:W-:Y:S01]  /*1a90*/  @P5 MOV R3, 0xa000 ;  /* 0x0000a00000035802 */ /* 0x000fe20000000f00 */
[----:B-12-4-:R-:W-:Y:S10]  /*1aa0*/  @P0 BRA `(.L_x_27) ;  /* 0x00000000000c0947 */ /* 0x016ff40003800000 */
[----:B------:R-:W-:-:S04]  /*1ab0*/  SHF.L.U32 R4, R17, 0x1f, RZ ;  /* 0x0000001f11047819 */ /* 0x000fc800000006ff */
[----:B------:R-:W1:Y:S02]  /*1ac0*/  SYNCS.PHASECHK.TRANS64.TRYWAIT P0, [UR33+0x50], R4 ;  /* 0x00005004ff0075a7 */ /* 0x000e640008001121 */
[----:B-1----:R-:W-:Y:S05]  /*1ad0*/  @!P0 BRA `(.L_x_28) ;  /* 0x0000006400788947 */ /* 0x002fea0003800000 */
.L_x_27:
[----:B------:R2:W-:Y:S01]  /*1ae0*/  @P5 SYNCS.ARRIVE.TRANS64 RZ, [UR33], R3 ;  /* 0x00000003ffff59a7 */ /* 0x0005e20008000021 */
[----:B------:R-:W-:Y:S02]  /*1af0*/  ULOP3.LUT UR8, UR7, 0x2, URZ, 0xfc, !UPT ;  /* 0x0000000207087892 */ /* 0x000fe4000f8efcff */
[----:B------:R-:W-:Y:S02]  /*1b00*/  UIADD3 UR16, UPT, UPT, UR16, 0x1, URZ ;  /* 0x0000000110107890 */ /* 0x000fe4000fffe0ff */
[----:B------:R-:W-:Y:S02]  /*1b10*/  UISETP.NE.AND UP0, UPT, UR8, 0x2, UPT ;  /* 0x000000020800788c */ /* 0x000fe4000bf05270 */
[----:B------:R-:W-:-:S07]  /*1b20*/  UISETP.NE.AND UP2, UPT, UR16, 0x1, UPT ;  /* 0x000000011000788c */ /* 0x000fce000bf45270 */
[----:B------:R-:W-:Y:S05]  /*1b30*/  BRA.U UP0, `(.L_x_29) ;  /* 0x0000000100047547 */ /* 0x000fea000b800000 */
[----:B------:R-:W-:Y:S05]  /*1b40*/  BPT.TRAP 0x1 ;  /* 0x000000040000795c */ /* 0x000fea0000300000 */
.L_x_29:
[----:B------:R-:W-:Y:S04]  /*1b50*/  BSSY.RECONVERGENT B0, `(.L_x_30) ;  /* 0x0000003000007945 */ /* 0x000fe80003800200 */
[----:B------:R-:W-:Y:S05]  /*1b60*/  @!P4 BRA `(.L_x_31) ;  /* 0x000000000004c947 */ /* 0x000fea0003800000 */
[----:B------:R-:W-:Y:S05]  /*1b70*/  BPT.TRAP 0x1 ;  /* 0x000000040000795c */ /* 0x000fea0000300000 */
.L_x_31:
[----:B------:R-:W-:Y:S05]  /*1b80*/  BSYNC.RECONVERGENT B0 ;  /* 0x0000000000007941 */ /* 0x000fea0003800200 */
.L_x_30:
[----:B------:R-:W-:Y:S02]  /*1b90*/  UIADD3 UR13, UPT, UPT, UR17, 0x1, URZ ;  /* 0x00000001110d7890 */ /* 0x000fe4000fffe0ff */
[----:B------:R-:W-:Y:S02]  /*1ba0*/  ULEA UR32, UR17, UR4, 0xe ;  /* 0x0000000411207291 */ /* 0x000fe4000f8e70ff */
[----:B------:R-:W-:Y:S02]  /*1bb0*/  UISETP.NE.AND UP0, UPT, UR13, 0xa, UPT ;  /* 0x0000000a0d00788c */ /* 0x000fe4000bf05270 */
[----:B------:R-:W-:Y:S02]  /*1bc0*/  UIADD3 UR28, UP1, UPT, UR24, 0x80, URZ ;  /* 0x00000080181c7890 */ /* 0x000fe4000ff3e0ff */
[----:B------:R-:W-:Y:S02]  /*1bd0*/  USEL UR9, URZ, 0x1, UP0 ;  /* 0x00000001ff097887 */ /* 0x000fe40008000000 */
[----:B------:R-:W-:-:S02]  /*1be0*/  USEL UR13, UR13, URZ, UP0 ;  /* 0x000000ff0d0d7287 */ /* 0x000fc40008000000 */
[----:B------:R-:W-:Y:S02]  /*1bf0*/  UIADD3 UR26, UP0, UPT, UR24, 0x180, URZ ;  /* 0x00000180181a7890 */ /* 0x000fe4000ff1e0ff */
[----:B------:R-:W-:Y:S01]  /*1c00*/  ULEA UR8, UR13, UR4, 0x3 ;  /* 0x000000040d087291 */ /* 0x000fe2000f8e18ff */
[----:B------:R-:W-:Y:S01]  /*1c10*/  LOP3.LUT R17, R17, UR9, RZ, 0x3c, !PT ;  /* 0x0000000911117c12 */ /* 0x000fe2000f8e3cff */
[----:B------:R-:W-:Y:S02]  /*1c20*/  ULOP3.LUT UR33, UR33, 0xfefffff8, URZ, 0xc0, !UPT ;  /* 0xfefffff821217892 */ /* 0x000fe4000f8ec0ff */
[----:B------:R-:W-:Y:S01]  /*1c30*/  UIADD3.X UR29, UPT, UPT, URZ, UR25, URZ, UP1, !UPT ;  /* 0x00000019ff1d7290 */ /* 0x000fe20008ffe4ff */
[----:B-1----:R-:W-:Y:S01]  /*1c40*/  SHF.L.U32 R2, R17, 0x1f, RZ ;  /* 0x0000001f11027819 */ /* 0x002fe200000006ff */
[----:B------:R-:W-:Y:S02]  /*1c50*/  UIADD3 UR32, UPT, UPT, UR32, 0x6400, URZ ;  /* 0x0000640020207890 */ /* 0x000fe4000fffe0ff */
[----:B------:R-:W-:Y:S01]  /*1c60*/  UIADD3.X UR27, UPT, UPT, URZ, UR25, URZ, UP0, !UPT ;  /* 0x00000019ff1b7290 */ /* 0x000fe200087fe4ff */
[----:B------:R1:W4:Y:S01]  /*1c70*/  SYNCS.PHASECHK.TRANS64.TRYWAIT P0, [UR8+0x50], R2 ;  /* 0x00005002ff0075a7 */ /* 0x0003220008001108 */
[----:B------:R-:W-:Y:S01]  /*1c80*/  ULEA UR8, UR17, UR4, 0xc ;  /* 0x0000000411087291 */ /* 0x000fe2000f8e60ff */
[----:B------:R-:W-:Y:S01]  /*1c90*/  UMOV UR18, 0x0 ;  /* 0x0000000000127882 */ /* 0x000fe20000000000 */
[----:B------:R-:W-:-:S02]  /*1ca0*/  UMOV UR19, 0x10000000 ;  /* 0x1000000000137882 */ /* 0x000fc40000000000 */
[----:B------:R-:W-:Y:S01]  /*1cb0*/  UIADD3 UR8, UPT, UPT, UR8, 0x2e400, URZ ;  /* 0x0002e40008087890 */ /* 0x000fe2000fffe0ff */
[----:B------:R2:W-:Y:S01]  /*1cc0*/  UTMALDG.3D.2CTA [UR32], [UR28], desc[UR18] ;  /* 0x000012201c0075b4 */ /* 0x0005e20008211000 */
[----:B------:R-:W-:Y:S01]  /*1cd0*/  UMOV UR10, UR34 ;  /* 0x00000022000a7c82 */ /* 0x000fe20008000000 */
[----:B------:R-:W-:Y:S01]  /*1ce0*/  UMOV UR12, UR36 ;  /* 0x00000024000c7c82 */ /* 0x000fe20008000000 */
[----:B------:R-:W-:Y:S01]  /*1cf0*/  UMOV UR9, UR33 ;  /* 0x0000002100097c82 */ /* 0x000fe20008000000 */
[----:B------:R-:W-:Y:S01]  /*1d00*/  UMOV UR23, UR5 ;  /* 0x0000000500177c82 */ /* 0x000fe20008000000 */
[----:B------:R-:W-:-:S03]  /*1d10*/  UMOV UR17, UR13 ;  /* 0x0000000d00117c82 */ /* 0x000fc60008000000 */
[----:B------:R1:W-:Y:S01]  /*1d20*/  UTMALDG.3D.2CTA [UR8], [UR26], desc[UR18] ;  /* 0x000012081a0075b4 */ /* 0x0003e20008211000 */
[----:B--2---:R-:W-:Y:S01]  /*1d30*/  UIADD3 UR34, UPT, UPT, UR34, 0x40, URZ ;  /* 0x0000004022227890 */ /* 0x004fe2000fffe0ff */
[----:B------:R-:W-:Y:S11]  /*1d40*/  BRA.U UP2, `(.L_x_32) ;  /* 0xfffffffd024c7547 */ /* 0x000ff6000b83ffff */
.L_x_26:
[----:B-1----:R-:W-:Y:S01]  /*1d50*/  ULEA UR8, UR13, UR4, 0x3 ;  /* 0x000000040d087291 */ /* 0x002fe2000f8e18ff */
[----:B------:R-:W-:Y:S01]  /*1d60*/  SHF.L.U32 R2, R17, 0x1f, RZ ;  /* 0x0000001f11027819 */ /* 0x000fe200000006ff */
[----:B------:R-:W-:Y:S01]  /*1d70*/  @!P1 SYNCS.ARRIVE.TRANS64.A1T0 RZ, [UR4+0xd8], RZ ;  /* 0x0000d8ffffff99a7 */ /* 0x000fe20008100004 */
[----:B------:R-:W-:-:S06]  /*1d80*/  UISETP.GT.AND UP0, UPT, UR22, UR21, UPT ;  /* 0x000000151600728c */ /* 0x000fcc000bf04270 */
[----:B--2-4-:R1:W2:Y:S03]  /*1d90*/  SYNCS.PHASECHK.TRANS64.TRYWAIT P0, [UR8+0x50], R2 ;  /* 0x00005002ff0075a7 */ /* 0x0142a60008001108 */
[----:B------:R-:W-:Y:S05]  /*1da0*/  BRA.U !UP0, `(.L_x_33) ;  /* 0x0000000108c07547 */ /* 0x000fea000b800000 */
[----:B------:R-:W-:Y:S01]  /*1db0*/  UIADD3 UR26, UPT, UPT, UR14, UR23, URZ ;  /* 0x000000170e1a7290 */ /* 0x000fe2000fffe0ff */
[----:B------:R-:W-:-:S11]  /*1dc0*/  UMOV UR27, UR13 ;  /* 0x0000000d001b7c82 */ /* 0x000fd60008000000 */
.L_x_39:
[----:B------:R-:W-:Y:S01]  /*1dd0*/  ULEA UR17, UR27, UR4, 0x3 ;  /* 0x000000041b117291 */ /* 0x000fe2000f8e18ff */
[----:B--2---:R-:W-:Y:S01]  /*1de0*/  @P5 MOV R3, 0xa000 ;  /* 0x0000a00000035802 */ /* 0x004fe20000000f00 */
[----:B-12---:R-:W-:Y:S10]  /*1df0*/  @P0 BRA `(.L_x_34) ;  /* 0x00000000000c0947 */ /* 0x006ff40003800000 */
[----:B------:R-:W-:-:S04]  /*1e00*/  SHF.L.U32 R4, R17, 0x1f, RZ ;  /* 0x0000001f11047819 */ /* 0x000fc800000006ff */
[----:B------:R-:W2:Y:S02]  /*1e10*/  SYNCS.PHASECHK.TRANS64.TRYWAIT P0, [UR17+0x50], R4 ;  /* 0x00005004ff0075a7 */ /* 0x000ea40008001111 */
[----:B--2---:R-:W-:Y:S05]  /*1e20*/  @!P0 BRA `(.L_x_35) ;  /* 0x0000006000bc8947 */ /* 0x004fea0003800000 */
.L_x_34:
[----:B------:R2:W-:Y:S01]  /*1e30*/  @P5 SYNCS.ARRIVE.TRANS64 RZ, [UR17], R3 ;  /* 0x00000003ffff59a7 */ /* 0x0005e20008000011 */
[----:B------:R-:W-:-:S04]  /*1e40*/  ULOP3.LUT UR8, UR7, 0x2, URZ, 0xfc, !UPT ;  /* 0x0000000207087892 */ /* 0x000fc8000f8efcff */
[----:B------:R-:W-:-:S09]  /*1e50*/  UISETP.NE.AND UP0, UPT, UR8, 0x2, UPT ;  /* 0x000000020800788c */ /* 0x000fd2000bf05270 */
[----:B------:R-:W-:Y:S05]  /*1e60*/  BRA.U UP0, `(.L_x_36) ;  /* 0x0000000100047547 */ /* 0x000fea000b800000 */
[----:B------:R-:W-:Y:S05]  /*1e70*/  BPT.TRAP 0x1 ;  /* 0x000000040000795c */ /* 0x000fea0000300000 */
.L_x_36:
[----:B------:R-:W-:Y:S04]  /*1e80*/  BSSY.RECONVERGENT B0, `(.L_x_37) ;  /* 0x0000003000007945 */ /* 0x000fe80003800200 */
[----:B------:R-:W-:Y:S05]  /*1e90*/  @!P4 BRA `(.L_x_38) ;  /* 0x000000000004c947 */ /* 0x000fea0003800000 */
[----:B------:R-:W-:Y:S05]  /*1ea0*/  BPT.TRAP 0x1 ;  /* 0x000000040000795c */ /* 0x000fea0000300000 */
.L_x_38:
[----:B------:R-:W-:Y:S05]  /*1eb0*/  BSYNC.RECONVERGENT B0 ;  /* 0x0000000000007941 */ /* 0x000fea0003800200 */
.L_x_37:
        /* <DEDUP_REMOVED lines=9> */
[----:B------:R-:W-:Y:S02]  /*1f50*/  USHF.L.U32 UR18, UR23, 0x6, URZ ;  /* 0x0000000617127899 */ /* 0x000fe400080006ff */
[----:B------:R-:W-:Y:S01]  /*1f60*/  ULOP3.LUT UR17, UR17, 0xfefffff8, URZ, 0xc0, !UPT ;  /* 0xfefffff811117892 */ /* 0x000fe2000f8ec0ff */
[----:B-1----:R-:W-:Y:S01]  /*1f70*/  SHF.L.U32 R2, R17, 0x1f, RZ ;  /* 0x0000001f11027819 */ /* 0x002fe200000006ff */
[----:B------:R-:W-:Y:S02]  /*1f80*/  UIADD3 UR16, UPT, UPT, UR16, 0x6400, URZ ;  /* 0x0000640010107890 */ /* 0x000fe4000fffe0ff */
[----:B------:R-:W-:Y:S01]  /*1f90*/  UIADD3.X UR33, UPT, UPT, URZ, UR25, URZ, UP1, !UPT ;  /* 0x00000019ff217290 */ /* 0x000fe20008ffe4ff */
[----:B------:R4:W1:Y:S01]  /*1fa0*/  SYNCS.PHASECHK.TRANS64.TRYWAIT P0, [UR8+0x50], R2 ;  /* 0x00005002ff0075a7 */ /* 0x0008620008001108 */
[----:B------:R-:W-:-:S02]  /*1fb0*/  ULEA UR8, UR27, UR4, 0xc ;  /* 0x000000041b087291 */ /* 0x000fc4000f8e60ff */
[----:B------:R-:W-:Y:S02]  /*1fc0*/  UIADD3.X UR31, UPT, UPT, URZ, UR25, URZ, UP0, !UPT ;  /* 0x00000019ff1f7290 */ /* 0x000fe400087fe4ff */
[----:B------:R-:W-:Y:S01]  /*1fd0*/  UIADD3 UR8, UPT, UPT, UR8, 0x2e400, URZ ;  /* 0x0002e40008087890 */ /* 0x000fe2000fffe0ff */
[----:B------:R-:W-:Y:S01]  /*1fe0*/  UMOV UR28, 0x0 ;  /* 0x00000000001c7882 */ /* 0x000fe20000000000 */
[----:B------:R-:W-:Y:S01]  /*1ff0*/  UMOV UR29, 0x10000000 ;  /* 0x10000000001d7882 */ /* 0x000fe20000000000 */
[----:B------:R-:W-:Y:S01]  /*2000*/  UMOV UR19, UR35 ;  /* 0x0000002300137c82 */ /* 0x000fe20008000000 */
[----:B------:R-:W-:Y:S01]  /*2010*/  UMOV UR20, UR36 ;  /* 0x0000002400147c82 */ /* 0x000fe20008000000 */
[----:B------:R-:W-:Y:S01]  /*2020*/  UMOV UR12, UR36 ;  /* 0x00000024000c7c82 */ /* 0x000fe20008000000 */
[----:B------:R-:W-:Y:S01]  /*2030*/  UMOV UR9, UR17 ;  /* 0x0000001100097c82 */ /* 0x000fe20008000000 */
[----:B------:R-:W-:Y:S01]  /*2040*/  UMOV UR10, UR18 ;  /* 0x00000012000a7c82 */ /* 0x000fe20008000000 */
[----:B------:R4:W-:Y:S01]  /*2050*/  UTMALDG.3D.2CTA [UR16], [UR32], desc[UR28] ;  /* 0x00001c10200075b4 */ /* 0x0009e20008211000 */
[----:B------:R-:W-:Y:S01]  /*2060*/  UIADD3 UR23, UPT, UPT, UR23, 0x1, URZ ;  /* 0x0000000117177890 */ /* 0x000fe2000fffe0ff */
[----:B------:R-:W-:-:S03]  /*2070*/  UMOV UR27, UR13 ;  /* 0x0000000d001b7c82 */ /* 0x000fc60008000000 */
[----:B------:R-:W-:Y:S01]  /*2080*/  UISETP.NE.AND UP0, UPT, UR23, UR26, UPT ;  /* 0x0000001a1700728c */ /* 0x000fe2000bf05270 */
[----:B------:R4:W-:Y:S08]  /*2090*/  UTMALDG.3D.2CTA [UR8], [UR30], desc[UR28] ;  /* 0x00001c081e0075b4 */ /* 0x0009f00008211000 */
[----:B----4-:R-:W-:Y:S05]  /*20a0*/  BRA.U UP0, `(.L_x_39) ;  /* 0xfffffffd00487547 */ /* 0x010fea000b83ffff */
.L_x_33:
[C---:B-1----:R-:W-:Y:S01]  /*20b0*/  LEA R2, R16.reuse, UR4, 0x3 ;  /* 0x0000000410027c11 */ /* 0x042fe2000f8e18ff */
[----:B------:R-:W-:Y:S01]  /*20c0*/  NOP ;  /* 0x0000000000007918 */ /* 0x000fe20000000000 */
[----:B--2---:R-:W-:Y:S02]  /*20d0*/  SHF.L.U32 R3, R13, 0x1f, RZ ;  /* 0x0000001f0d037819 */ /* 0x004fe400000006ff */
[----:B------:R-:W-:Y:S02]  /*20e0*/  LEA R4, R16, UR4, 0x4 ;  /* 0x0000000410047c11 */ /* 0x000fe4000f8e20ff */
[----:B------:R-:W1:Y:S02]  /*20f0*/  SYNCS.PHASECHK.TRANS64.TRYWAIT P0, [R2+URZ+0xe0], R3 ;  /* 0x0000e003020075a7 */ /* 0x000e6400080011ff */
[----:B-1----:R-:W-:Y:S05]  /*2100*/  @!P0 BRA `(.L_x_40) ;  /* 0x00000060001c8947 */ /* 0x002fea0003800000 */
.L_x_143:
[----:B------:R-:W2:Y:S01]  /*2110*/  LDS.128 R4, [R4+0x170] ;  /* 0x0001700004047984 */ /* 0x000ea20000000c00 */
[----:B------:R-:W-:Y:S01]  /*2120*/  ISETP.GE.AND P0, PT, R40, 0x1, PT ;  /* 0x000000012800780c */ /* 0x000fe20003f06270 */
[----:B-1----:R-:W-:Y:S01]  /*2130*/  VIADD R2, R2, 0xf0 ;  /* 0x000000f002027836 */ /* 0x002fe20000000000 */
[----:B------:R-:W-:Y:S01]  /*2140*/  @!PT LDS RZ, [RZ] ;  /* 0x00000000fffff984 */ /* 0x000fe20000000800 */
[----:B------:R-:W-:Y:S01]  /*2150*/  @!PT LDS RZ, [RZ] ;  /* 0x00000000fffff984 */ /* 0x000fe20000000800 */
[----:B------:R-:W-:Y:S01]  /*2160*/  @!PT LDS RZ, [RZ] ;  /* 0x00000000fffff984 */ /* 0x000fe20000000800 */
[----:B------:R-:W-:Y:S01]  /*2170*/  @!PT LDS RZ, [RZ] ;  /* 0x00000000fffff984 */ /* 0x000fe20000000800 */
[----:B------:R1:W-:Y:S06]  /*2180*/  MEMBAR.ALL.CTA ;  /* 0x0000000000007992 */ /* 0x0003ec0000008000 */
[----:B-1----:R-:W1:Y:S01]  /*2190*/  FENCE.VIEW.ASYNC.S ;  /* 0x00000000000073c6 */ /* 0x002e620000000000 */
[----:B------:R-:W-:-:S04]  /*21a0*/  PRMT R2, RZ, 0x654, R2 ;  /* 0x00000654ff027816 */ /* 0x000fc80000000002 */
[----:B-1----:R1:W-:Y:S01]  /*21b0*/  SYNCS.ARRIVE.TRANS64.RED.A1T0 RZ, [R2+URZ], RZ ;  /* 0x000000ff02ff79a7 */ /* 0x0023e200081004ff */
[----:B--2---:R-:W-:-:S13]  /*21c0*/  LOP3.LUT P2, RZ, R6, 0x1, RZ, 0xc0, !PT ;  /* 0x0000000106ff7812 */ /* 0x004fda000784c0ff */
[----:B------:R-:W-:Y:S01]  /*21d0*/  @P2 SHF.R.U32.HI R3, RZ, 0x10, R5 ;  /* 0x00000010ff032819 */ /* 0x000fe20000011605 */
[----:B------:R-:W-:Y:S01]  /*21e0*/  VOTEU.ANY UP0, P2 ;  /* 0x0000000000ff7886 */ /* 0x000fe20001000100 */
[----:B------:R-:W-:Y:S02]  /*21f0*/  @P2 MOV R10, R4 ;  /* 0x00000004000a2202 */ /* 0x000fe40000000f00 */
[----:B------:R-:W-:Y:S02]  /*2200*/  @P2 R2UR.BROADCAST UR8, R3 ;  /* 0x00000000030822ca */ /* 0x000fe400008e0000 */
[----:B------:R-:W-:-:S11]  /*2210*/  @P2 LOP3.LUT R9, R5, 0xffff, RZ, 0xc0, !PT ;  /* 0x0000ffff05092812 */ /* 0x000fd600078ec0ff */
[----:B------:R-:W-:Y:S01]  /*2220*/  @UP0 UMOV UR36, UR8 ;  /* 0x0000000800240c82 */ /* 0x000fe20008000000 */
[----:B-1----:R-:W-:Y:S05]  /*2230*/  @!P0 BRA `(.L_x_41) ;  /* 0x0000000000b88947 */ /* 0x002fea0003800000 */
[----:B------:R-:W3:Y:S01]  /*2240*/  LDC.64 R4, c[0x0][0xb18] ;  /* 0x0002c600ff047b82 */ /* 0x000ee20000000a00 */
[----:B------:R-:W-:-:S07]  /*2250*/  ISETP.NE.AND P3, PT, R40, 0x1, PT ;  /* 0x000000012800780c */ /* 0x000fce0003f65270 */
[----:B------:R-:W1:Y:S08]  /*2260*/  LDC.64 R6, c[0x0][0xb10] ;  /* 0x0002c400ff067b82 */ /* 0x000e700000000a00 */
[----:B------:R-:W2:Y:S08]  /*2270*/  LDC R14, c[0x0][0xb20] ;  /* 0x0002c800ff0e7b82 */ /* 0x000eb00000000800 */
[----:B------:R-:W4:Y:S01]  /*2280*/  LDC R15, c[0x0][0xb0c] ;  /* 0x0002c300ff0f7b82 */ /* 0x000f220000000800 */
[----:B---3--:R-:W-:Y:S01]  /*2290*/  IMAD.HI.U32 R21, R0, R5, RZ ;  /* 0x0000000500157227 */ /* 0x008fe200078e00ff */
[----:B------:R-:W-:-:S03]  /*22a0*/  ISETP.NE.AND P0, PT, R4, 0x1, PT ;  /* 0x000000010400780c */ /* 0x000fc60003f05270 */
[----:B------:R-:W-:-:S03]  /*22b0*/  IMAD.HI.U32 R5, R9, R5, RZ ;  /* 0x0000000509057227 */ /* 0x000fc600078e00ff */
[----:B------:R-:W3:Y:S01]  /*22c0*/  LDC.64 R2, c[0x0][0xb28] ;  /* 0x0002ca00ff027b82 */ /* 0x000ee20000000a00 */
[----:B-1----:R-:W-:-:S04]  /*22d0*/  IMAD.HI.U32 R22, R8, R6, RZ ;  /* 0x0000000608167227 */ /* 0x002fc800078e00ff */
[----:B------:R-:W-:Y:S01]  /*22e0*/  IMAD.HI.U32 R23, R10, R6, RZ ;  /* 0x000000060a177227 */ /* 0x000fe200078e00ff */
[----:B------:R-:W-:Y:S02]  /*22f0*/  SHF.R.U32.HI R22, RZ, R7, R22 ;  /* 0x00000007ff167219 */ /* 0x000fe40000011616 */
[-C--:B--2---:R-:W-:Y:S02]  /*2300*/  SHF.R.U32.HI R21, RZ, R14.reuse, R21 ;  /* 0x0000000eff157219 */ /* 0x084fe40000011615 */
[----:B------:R-:W-:Y:S02]  /*2310*/  SHF.R.U32.HI R5, RZ, R14, R5 ;  /* 0x0000000eff057219 */ /* 0x000fe40000011605 */
[----:B------:R-:W-:Y:S02]  /*2320*/  SEL R21, R0, R21, !P0 ;  /* 0x0000001500157207 */ /* 0x000fe40004000000 */
[----:B------:R-:W-:Y:S02]  /*2330*/  SHF.R.U32.HI R23, RZ, R7, R23 ;  /* 0x00000007ff177219 */ /* 0x000fe40000011617 */
[----:B----4-:R-:W-:-:S02]  /*2340*/  ISETP.NE.AND P1, PT, R15, 0x1, PT ;  /* 0x000000010f00780c */ /* 0x010fc40003f25270 */
[----:B------:R-:W-:Y:S02]  /*2350*/  SEL R5, R9, R5, !P0 ;  /* 0x0000000509057207 */ /* 0x000fe40004000000 */
[----:B------:R-:W-:Y:S02]  /*2360*/  SEL R22, R8, R22, !P1 ;  /* 0x0000001608167207 */ /* 0x000fe40004800000 */
[----:B------:R-:W-:Y:S01]  /*2370*/  SEL R23, R10, R23, !P1 ;  /* 0x000000170a177207 */ /* 0x000fe20004800000 */
[----:B---3--:R-:W-:-:S04]  /*2380*/  IMAD.HI.U32 R20, R21, R2, RZ ;  /* 0x0000000215147227 */ /* 0x008fc800078e00ff */
        /* <DEDUP_REMOVED lines=10> */
[----:B------:R-:W-:-:S04]  /*2430*/  @!P0 IMAD.HI.U32 R7, R23, R2, RZ ;  /* 0x0000000217078227 */ /* 0x000fc800078e00ff */
[----:B------:R-:W-:Y:S01]  /*2440*/  IMAD.MOV R2, RZ, RZ, -R6 ;  /* 0x000000ffff027224 */ /* 0x000fe200078e0a06 */
[----:B------:R-:W-:Y:S02]  /*2450*/  @!P0 SHF.R.U32.HI R3, RZ, R3, R7 ;  /* 0x00000003ff038219 */ /* 0x000fe40000011607 */
[----:B------:R-:W-:Y:S01]  /*2460*/  IADD3 R7, PT, PT, -R5, RZ, RZ ;  /* 0x000000ff05077210 */ /* 0x000fe20007ffe1ff */
[----:B------:R-:W-:Y:S01]  /*2470*/  IMAD R2, R40, R2, R5 ;  /* 0x0000000228027224 */ /* 0x000fe200078e0205 */
        /* <DEDUP_REMOVED lines=10> */
.L_x_41:
[----:B------:R-:W1:Y:S02]  /*2520*/  LDCU UR8, c[0x0][0xb30] ;  /* 0x00016600ff0877ac */ /* 0x000e640008000800 */
[----:B-1----:R-:W-:-:S09]  /*2530*/  UISETP.NE.AND UP0, UPT, UR8, 0x1, UPT ;  /* 0x000000010800788c */ /* 0x002fd2000bf05270 */
[----:B------:R-:W-:Y:S05]  /*2540*/  BRA.U UP0, `(.L_x_42) ;  /* 0x0000000100407547 */ /* 0x000fea000b800000 */
[----:B------:R-:W1:Y:S08]  /*2550*/  LDC.64 R4, c[0x0][0xb10] ;  /* 0x0002c400ff047b82 */ /* 0x000e700000000a00 */
[----:B------:R-:W2:Y:S08]  /*2560*/  LDC.64 R2, c[0x0][0xb18] ;  /* 0x0002c600ff027b82 */ /* 0x000eb00000000a00 */
[----:B------:R-:W4:Y:S08]  /*2570*/  LDC R6, c[0x0][0xb20] ;  /* 0x0002c800ff067b82 */ /* 0x000f300000000800 */
[----:B------:R-:W3:Y:S01]  /*2580*/  LDC R7, c[0x0][0xb0c] ;  /* 0x0002c300ff077b82 */ /* 0x000ee20000000800 */
[----:B-1----:R-:W-:-:S05]  /*2590*/  IMAD.HI.U32 R4, R10, R4, RZ ;  /* 0x000000040a047227 */ /* 0x002fca00078e00ff */
[----:B------:R-:W-:Y:S01]  /*25a0*/  SHF.R.U32.HI R4, RZ, R5, R4 ;  /* 0x00000005ff047219 */ /* 0x000fe20000011604 */
[----:B--2---:R-:W-:Y:S01]  /*25b0*/  IMAD.HI.U32 R3, R9, R3, RZ ;  /* 0x0000000309037227 */ /* 0x004fe200078e00ff */
[----:B------:R-:W-:-:S04]  /*25c0*/  ISETP.NE.AND P0, PT, R2, 0x1, PT ;  /* 0x000000010200780c */ /* 0x000fc80003f05270 */
[----:B----4-:R-:W-:-:S04]  /*25d0*/  SHF.R.U32.HI R3, RZ, R6, R3 ;  /* 0x00000006ff037219 */ /* 0x010fc80000011603 */
[----:B------:R-:W-:Y:S02]  /*25e0*/  SEL R3, R9, R3, !P0 ;  /* 0x0000000309037207 */ /* 0x000fe40004000000 */
[----:B---3--:R-:W-:-:S04]  /*25f0*/  ISETP.NE.AND P1, PT, R7, 0x1, PT ;  /* 0x000000010700780c */ /* 0x008fc80003f25270 */
[----:B------:R-:W-:-:S05]  /*2600*/  SEL R4, R10, R4, !P1 ;  /* 0x000000040a047207 */ /* 0x000fca0004800000 */
[----:B------:R-:W-:Y:S02]  /*2610*/  IMAD.IADD R5, R3, 0x1, -R4 ;  /* 0x0000000103057824 */ /* 0x000fe400078e0a04 */
[----:B------:R-:W-:Y:S02]  /*2620*/  IMAD.IADD R3, R4, 0x1, -R3 ;  /* 0x0000000104037824 */ /* 0x000fe400078e0a03 */
[----:B------:R-:W-:Y:S02]  /*2630*/  IMAD R10, R5, R7, R10 ;  /* 0x00000007050a7224 */ /* 0x000fe400078e020a */
[----:B------:R-:W-:-:S07]  /*2640*/  IMAD R9, R3, R2, R9 ;  /* 0x0000000203097224 */ /* 0x000fce00078e0209 */
.L_x_42:
[----:B------:R-:W-:Y:S01]  /*2650*/  VIADD R16, R16, 0x1 ;  /* 0x0000000110107836 */ /* 0x000fe20000000000 */
[----:B------:R-:W-:Y:S01]  /*2660*/  PLOP3.LUT P1, PT, PT, PT, PT, 0x80, 0x8 ;  /* 0x000000000008781c */ /* 0x000fe20003f2f070 */
[----:B------:R-:W-:Y:S02]  /*2670*/  IMAD.IADD R14, R10, 0x1, R91 ;  /* 0x000000010a0e7824 */ /* 0x000fe400078e025b */
[----:B------:R-:W-:Y:S01]  /*2680*/  IMAD.IADD R15, R9, 0x1, R90 ;  /* 0x00000001090f7824 */ /* 0x000fe200078e025a */
[----:B------:R-:W-:-:S04]  /*2690*/  ISETP.NE.AND P0, PT, R16, 0x2, PT ;  /* 0x000000021000780c */ /* 0x000fc80003f05270 */
[----:B------:R-:W-:Y:S02]  /*26a0*/  SEL R2, RZ, 0x1, P0 ;  /* 0x00000001ff027807 */ /* 0x000fe40000000000 */
[----:B------:R-:W-:Y:S02]  /*26b0*/  SEL R16, R16, RZ, P0 ;  /* 0x000000ff10107207 */ /* 0x000fe40000000000 */
[----:B------:R-:W-:Y:S01]  /*26c0*/  LOP3.LUT R13, R13, R2, RZ, 0x3c, !PT ;  /* 0x000000020d0d7212 */ /* 0x000fe200078e3cff */
[----:B------:R-:W-:Y:S06]  /*26d0*/  @P2 BRA `(.L_x_43) ;  /* 0xfffffff000582947 */ /* 0x000fec000383ffff */
[----:B------:R-:W-:Y:S01]  /*26e0*/  UIADD3 UR4, UPT, UPT, UR4, 0x50, URZ ;  /* 0x0000005004047890 */ /* 0x000fe2000fffe0ff */
[----:B------:R-:W-:-:S03]  /*26f0*/  SHF.L.U32 R2, R17, 0x1f, RZ ;  /* 0x0000001f11027819 */ /* 0x000fc600000006ff */
[----:B------:R-:W-:-:S09]  /*2700*/  ULEA UR5, UR13, UR4, 0x3 ;  /* 0x000000040d057291 */ /* 0x000fd2000f8e18ff */
[----:B------:R-:W1:Y:S02]  /*2710*/  SYNCS.PHASECHK.TRANS64.TRYWAIT P0, [UR5], R2 ;  /* 0x00000002ff0075a7 */ /* 0x000e640008001105 */
[----:B-1----:R-:W-:Y:S05]  /*2720*/  @!P0 BRA `(.L_x_44) ;  /* 0x0000005800a88947 */ /* 0x002fea0003800000 */
.L_x_145:
[----:B------:R-:W-:-:S04]  /*2730*/  UIADD3 UR6, UPT, UPT, UR13, 0x1, URZ ;  /* 0x000000010d067890 */ /* 0x000fc8000fffe0ff */
[----:B------:R-:W-:-:S04]  /*2740*/  UISETP.NE.AND UP0, UPT, UR6, 0xa, UPT ;  /* 0x0000000a0600788c */ /* 0x000fc8000bf05270 */
[----:B------:R-:W-:Y:S02]  /*2750*/  USEL UR7, URZ, 0x1, UP0 ;  /* 0x00000001ff077887 */ /* 0x000fe40008000000 */
[----:B------:R-:W-:-:S04]  /*2760*/  USEL UR6, UR6, URZ, UP0 ;  /* 0x000000ff06067287 */ /* 0x000fc80008000000 */
[----:B------:R-:W-:Y:S01]  /*2770*/  ULEA UR5, UR6, UR4, 0x3 ;  /* 0x0000000406057291 */ /* 0x000fe2000f8e18ff */
[----:B-1----:R-:W-:-:S04]  /*2780*/  LOP3.LUT R2, R17, UR7, RZ, 0x3c, !PT ;  /* 0x0000000711027c12 */ /* 0x002fc8000f8e3cff */
[----:B------:R-:W-:-:S04]  /*2790*/  SHF.L.U32 R3, R2, 0x1f, RZ ;  /* 0x0000001f02037819 */ /* 0x000fc800000006ff */
[----:B------:R-:W1:Y:S02]  /*27a0*/  SYNCS.PHASECHK.TRANS64.TRYWAIT P0, [UR5], R3 ;  /* 0x00000003ff0075a7 */ /* 0x000e640008001105 */
[----:B-1----:R-:W-:Y:S05]  /*27b0*/  @!P0 BRA `(.L_x_45) ;  /* 0x00000058009c8947 */ /* 0x002fea0003800000 */
.L_x_147:
[----:B------:R-:W-:-:S04]  /*27c0*/  UIADD3 UR6, UPT, UPT, UR6, 0x1, URZ ;  /* 0x0000000106067890 */ /* 0x000fc8000fffe0ff */
[----:B------:R-:W-:-:S04]  /*27d0*/  UISETP.NE.AND UP0, UPT, UR6, 0xa, UPT ;  /* 0x0000000a0600788c */ /* 0x000fc8000bf05270 */
[----:B------:R-:W-:Y:S02]  /*27e0*/  USEL UR7, URZ, 0x1, UP0 ;  /* 0x00000001ff077887 */ /* 0x000fe40008000000 */
[----:B------:R-:W-:-:S04]  /*27f0*/  USEL UR6, UR6, URZ, UP0 ;  /* 0x000000ff06067287 */ /* 0x000fc80008000000 */
[----:B------:R-:W-:Y:S01]  /*2800*/  ULEA UR5, UR6, UR4, 0x3 ;  /* 0x0000000406057291 */ /* 0x000fe2000f8e18ff */
[----:B------:R-:W-:-:S04]  /*2810*/  LOP3.LUT R2, R2, UR7, RZ, 0x3c, !PT ;  /* 0x0000000702027c12 */ /* 0x000fc8000f8e3cff */
[----:B-1----:R-:W-:-:S04]  /*2820*/  SHF.L.U32 R3, R2, 0x1f, RZ ;  /* 0x0000001f02037819 */ /* 0x002fc800000006ff */
[----:B------:R-:W1:Y:S02]  /*2830*/  SYNCS.PHASECHK.TRANS64.TRYWAIT P0, [UR5], R3 ;  /* 0x00000003ff0075a7 */ /* 0x000e640008001105 */
[----:B-1----:R-:W-:Y:S05]  /*2840*/  @!P0 BRA `(.L_x_46) ;  /* 0x0000005800908947 */ /* 0x002fea0003800000 */
.L_x_149:
        /* <DEDUP_REMOVED lines=9> */
.L_x_151:
        /* <DEDUP_REMOVED lines=9> */
.L_x_153:
        /* <DEDUP_REMOVED lines=9> */
.L_x_155:
        /* <DEDUP_REMOVED lines=9> */
.L_x_157:
        /* <DEDUP_REMOVED lines=9> */
.L_x_159:
        /* <DEDUP_REMOVED lines=9> */
.L_x_161:
[----:B------:R-:W-:-:S04]  /*2bb0*/  UIADD3 UR6, UPT, UPT, UR6, 0x1, URZ ;  /* 0x0000000106067890 */ /* 0x000fc8000fffe0ff */
[----:B------:R-:W-:-:S04]  /*2bc0*/  UISETP.NE.AND UP0, UPT, UR6, 0xa, UPT ;  /* 0x0000000a0600788c */ /* 0x000fc8000bf05270 */
[----:B------:R-:W-:Y:S02]  /*2bd0*/  USEL UR5, URZ, 0x1, UP0 ;  /* 0x00000001ff057887 */ /* 0x000fe40008000000 */
[----:B------:R-:W-:-:S04]  /*2be0*/  USEL UR6, UR6, URZ, UP0 ;  /* 0x000000ff06067287 */ /* 0x000fc80008000000 */
[----:B------:R-:W-:Y:S01]  /*2bf0*/  ULEA UR6, UR6, UR4, 0x3 ;  /* 0x0000000406067291 */ /* 0x000fe2000f8e18ff */
[----:B------:R-:W-:-:S04]  /*2c00*/  LOP3.LUT R2, R2, UR5, RZ, 0x3c, !PT ;  /* 0x0000000502027c12 */ /* 0x000fc8000f8e3cff */
[----:B------:R-:W-:Y:S01]  /*2c10*/  SHF.L.U32 R2, R2, 0x1f, RZ ;  /* 0x0000001f02027819 */ /* 0x000fe200000006ff */
[----:B-1-3--:R-:W-:-:S07]  /*2c20*/  IMAD.U32 R0, RZ, RZ, UR6 ;  /* 0x00000006ff007e24 */ /* 0x00afce000f8e00ff */
.L_x_53:
[----:B-1----:R1:W2:Y:S02]  /*2c30*/  SYNCS.PHASECHK.TRANS64.TRYWAIT P0, [R0+URZ], R2 ;  /* 0x00000002000075a7 */ /* 0x0022a400080011ff */
[----:B--2---:R-:W-:Y:S05]  /*2c40*/  @!P0 NANOSLEEP.SYNCS 0x989680 ;  /* 0x009896800000895d */ /* 0x004fea0003900000 */
[----:B------:R-:W2:Y:S02]  /*2c50*/  @!P0 SYNCS.PHASECHK.TRANS64 P0, [R0+URZ], R2 ;  /* 0x00000002000085a7 */ /* 0x000ea400080010ff */
[----:B--2---:R-:W-:Y:S05]  /*2c60*/  @P0 EXIT ;  /* 0x000000000000094d */ /* 0x004fea0003800000 */
[----:B------:R-:W-:Y:S05]  /*2c70*/  BRA `(.L_x_53) ;  /* 0xfffffffc00ec7947 */ /* 0x000fea000383ffff */
.L_x_23:
[----:B------:R-:W-:-:S04]  /*2c80*/  UISETP.NE.AND UP1, UPT, UR37, URZ, UPT ;  /* 0x000000ff2500728c */ /* 0x000fc8000bf25270 */
[----:B------:R-:W-:-:S09]  /*2c90*/  UISETP.NE.OR UP1, UPT, UR10, 0x1, UP1 ;  /* 0x000000010a00788c */ /* 0x000fd20008f25670 */
[----:B------:R-:W-:Y:S05]  /*2ca0*/  BRA.U UP1, `(.L_x_54) ;  /* 0x00000005014c7547 */ /* 0x000fea000b800000 */
[----:B------:R-:W-:Y:S01]  /*2cb0*/  HFMA2 R11, -RZ, RZ, 0, 0 ;  /* 0x00000000ff0b7431 */ /* 0x000fe200000001ff */
[----:B------:R-:W-:Y:S01]  /*2cc0*/  ISETP.GE.U32.AND P2, PT, R10, 0x2, PT ;  /* 0x000000020a00780c */ /* 0x000fe20003f46070 */
[----:B------:R-:W-:Y:S01]  /*2cd0*/  IMAD.MOV.U32 R12, RZ, RZ, 0x1 ;  /* 0x00000001ff0c7424 */ /* 0x000fe200078e00ff */
[----:B------:R-:W-:Y:S01]  /*2ce0*/  CS2R R8, SRZ ;  /* 0x0000000000087805 */ /* 0x000fe2000001ff00 */
[----:B------:R-:W-:Y:S01]  /*2cf0*/  IMAD.MOV.U32 R3, RZ, RZ, RZ ;  /* 0x000000ffff037224 */ /* 0x000fe200078e00ff */
[----:B------:R-:W-:Y:S01]  /*2d00*/  UMOV UR4, 0x400 ;  /* 0x0000040000047882 */ /* 0x000fe20000000000 */
[----:B------:R-:W-:Y:S01]  /*2d10*/  UMOV UR6, URZ ;  /* 0x000000ff00067c82 */ /* 0x000fe20008000000 */
[----:B------:R-:W-:-:S12]  /*2d20*/  ULEA UR37, UR37, UR4, 0x18 ;  /* 0x0000000425257291 */ /* 0x000fd8000f8ec0ff */
.L_x_58:
[----:B------:R-:W-:Y:S02]  /*2d30*/  LEA R0, R3, UR37, 0x3 ;  /* 0x0000002503007c11 */ /* 0x000fe4000f8e18ff */
[----:B------:R-:W-:-:S03]  /*2d40*/  SHF.L.U32 R4, R8, 0x1f, RZ ;  /* 0x0000001f08047819 */ /* 0x000fc600000006ff */
[----:B------:R-:W-:Y:S01]  /*2d50*/  VIADD R5, R0, 0x150 ;  /* 0x0000015000057836 */ /* 0x000fe20000000000 */
[----:B------:R-:W1:Y:S02]  /*2d60*/  SYNCS.PHASECHK.TRANS64.TRYWAIT P0, [R0+URZ+0x140], R4 ;  /* 0x00014004000075a7 */ /* 0x000e6400080011ff */
[----:B-1----:R-:W-:Y:S05]  /*2d70*/  @!P0 BRA `(.L_x_55) ;  /* 0x0000005400ec8947 */ /* 0x002fea0003800000 */
.L_x_162:
[----:B------:R-:W-:Y:S01]  /*2d80*/  ULEA UR5, UR6, UR37, 0x3 ;  /* 0x0000002506057291 */ /* 0x000fe2000f8e18ff */
[----:B-1----:R-:W-:Y:S01]  /*2d90*/  PRMT R0, RZ, 0x654, R5 ;  /* 0x00000654ff007816 */ /* 0x002fe20000000005 */
[----:B------:R-:W-:Y:S01]  /*2da0*/  @!P2 IMAD.MOV.U32 R4, RZ, RZ, 0x10 ;  /* 0x00000010ff04a424 */ /* 0x000fe200078e00ff */
[----:B------:R-:W-:Y:S01]  /*2db0*/  SHF.L.U32 R5, R12, 0x1f, RZ ;  /* 0x0000001f0c057819 */ /* 0x000fe200000006ff */
[----:B------:R-:W-:Y:S01]  /*2dc0*/  UIADD3 UR4, UPT, UPT, UR5, 0xe0, URZ ;  /* 0x000000e005047890 */ /* 0x000fe2000fffe0ff */
[----:B------:R1:W-:Y:S05]  /*2dd0*/  SYNCS.ARRIVE.TRANS64.RED.A1T0 RZ, [R0+URZ], RZ ;  /* 0x000000ff00ff79a7 */ /* 0x0003ea00081004ff */
[----:B------:R-:W-:Y:S01]  /*2de0*/  IMAD.U32 R6, RZ, RZ, UR4 ;  /* 0x00000004ff067e24 */ /* 0x000fe2000f8e00ff */
[----:B------:R-:W2:Y:S04]  /*2df0*/  SYNCS.PHASECHK.TRANS64.TRYWAIT P0, [UR5+0xf0], R5 ;  /* 0x0000f005ff0075a7 */ /* 0x000ea80008001105 */
[----:B------:R-:W-:Y:S01]  /*2e00*/  PRMT R6, R10, 0x654, R6 ;  /* 0x000006540a067816 */ /* 0x000fe20000000006 */
[----:B-12---:R-:W-:Y:S06]  /*2e10*/  @!P0 BRA `(.L_x_56) ;  /* 0x0000005400d88947 */ /* 0x006fec0003800000 */
.L_x_164:
[----:B------:R-:W-:Y:S01]  /*2e20*/  ULEA UR4, UR6, UR37, 0x4 ;  /* 0x0000002506047291 */ /* 0x000fe2000f8e20ff */
[----:B------:R-:W-:Y:S01]  /*2e30*/  SEL R2, R6, R2, !P2 ;  /* 0x0000000206027207 */ /* 0x000fe20005000000 */
[----:B------:R-:W-:Y:S01]  /*2e40*/  UIADD3 UR5, UPT, UPT, UR5, 0xe0, URZ ;  /* 0x000000e005057890 */ /* 0x000fe2000fffe0ff */
[----:B-1----:R-:W-:Y:S01]  /*2e50*/  LEA R0, R11, UR37, 0x3 ;  /* 0x000000250b007c11 */ /* 0x002fe2000f8e18ff */
[----:B------:R-:W-:Y:S01]  /*2e60*/  UIADD3 UR4, UPT, UPT, UR4, 0x170, URZ ;  /* 0x0000017004047890 */ /* 0x000fe2000fffe0ff */
[----:B------:R1:W-:Y:S01]  /*2e70*/  @!P2 SYNCS.ARRIVE.TRANS64.RED RZ, [R2+URZ], R4 ;  /* 0x0000000402ffa9a7 */ /* 0x0003e200080004ff */
[----:B------:R-:W-:Y:S01]  /*2e80*/  UIADD3 UR6, UPT, UPT, UR6, 0x1, URZ ;  /* 0x0000000106067890 */ /* 0x000fe2000fffe0ff */
[----:B------:R-:W-:-:S03]  /*2e90*/  VIADD R3, R3, 0x1 ;  /* 0x0000000103037836 */ /* 0x000fc60000000000 */
[----:B------:R-:W-:Y:S02]  /*2ea0*/  UISETP.NE.AND UP0, UPT, UR6, 0x2, UPT ;  /* 0x000000020600788c */ /* 0x000fe4000bf05270 */
[----:B------:R-:W-:Y:S01]  /*2eb0*/  ISETP.NE.AND P0, PT, R3, 0x2, PT ;  /* 0x000000020300780c */ /* 0x000fe20003f05270 */
[----:B------:R-:W-:Y:S06]  /*2ec0*/  UGETNEXTWORKID.BROADCAST [UR4], [UR5] ;  /* 0x00000000040073ca */ /* 0x000fec0008000100 */
[----:B------:R-:W-:Y:S02]  /*2ed0*/  USEL UR4, URZ, 0x1, UP0 ;  /* 0x00000001ff047887 */ /* 0x000fe40008000000 */
[----:B------:R-:W-:-:S04]  /*2ee0*/  USEL UR6, UR6, URZ, UP0 ;  /* 0x000000ff06067287 */ /* 0x000fc80008000000 */
[----:B------:R-:W-:Y:S02]  /*2ef0*/  LOP3.LUT R12, R12, UR4, RZ, 0x3c, !PT ;  /* 0x000000040c0c7c12 */ /* 0x000fe4000f8e3cff */
[----:B-1----:R-:W-:-:S04]  /*2f00*/  SHF.L.U32 R4, R9, 0x1f, RZ ;  /* 0x0000001f09047819 */ /* 0x002fc800000006ff */
[----:B------:R-:W1:Y:S02]  /*2f10*/  SYNCS.PHASECHK.TRANS64.TRYWAIT P1, [R0+URZ+0xe0], R4 ;  /* 0x0000e004000075a7 */ /* 0x000e6400080211ff */
[----:B-1----:R-:W-:Y:S05]  /*2f20*/  @!P1 BRA `(.L_x_57) ;  /* 0x0000005400ac9947 */ /* 0x002fea0003800000 */
.L_x_165:
[----:B-1----:R-:W-:Y:S01]  /*2f30*/  LEA R4, R11, UR37, 0x4 ;  /* 0x000000250b047c11 */ /* 0x002fe2000f8e20ff */
[----:B------:R-:W-:Y:S01]  /*2f40*/  VIADD R0, R0, 0xf0 ;  /* 0x000000f000007836 */ /* 0x000fe20000000000 */
[----:B------:R-:W-:Y:S01]  /*2f50*/  SEL R3, R3, RZ, P0 ;  /* 0x000000ff03037207 */ /* 0x000fe20000000000 */
[----:B------:R-:W-:-:S03]  /*2f60*/  VIADD R11, R11, 0x1 ;  /* 0x000000010b0b7836 */ /* 0x000fc60000000000 */
[----:B------:R-:W1:Y:S01]  /*2f70*/  LDS.128 R4, [R4+0x170] ;  /* 0x0001700004047984 */ /* 0x000e620000000c00 */
[----:B------:R-:W-:Y:S02]  /*2f80*/  PRMT R0, RZ, 0x654, R0 ;  /* 0x00000654ff007816 */ /* 0x000fe40000000000 */
[C---:B------:R-:W-:Y:S01]  /*2f90*/  ISETP.NE.AND P1, PT, R11.reuse, 0x2, PT ;  /* 0x000000020b00780c */ /* 0x040fe20003f25270 */
[----:B------:R-:W-:Y:S01]  /*2fa0*/  @!PT LDS RZ, [RZ] ;  /* 0x00000000fffff984 */ /* 0x000fe20000000800 */
[----:B------:R-:W-:Y:S01]  /*2fb0*/  @!PT LDS RZ, [RZ] ;  /* 0x00000000fffff984 */ /* 0x000fe20000000800 */
[----:B------:R-:W-:Y:S01]  /*2fc0*/  @!PT LDS RZ, [RZ] ;  /* 0x00000000fffff984 */ /* 0x000fe20000000800 */
[----:B------:R-:W-:Y:S01]  /*2fd0*/  @!PT LDS RZ, [RZ] ;  /* 0x00000000fffff984 */ /* 0x000fe20000000800 */
[----:B------:R2:W-:Y:S06]  /*2fe0*/  MEMBAR.ALL.CTA ;  /* 0x0000000000007992 */ /* 0x0005ec0000008000 */
[----:B--2---:R-:W2:Y:S01]  /*2ff0*/  FENCE.VIEW.ASYNC.S ;  /* 0x00000000000073c6 */ /* 0x004ea20000000000 */
[----:B------:R-:W-:Y:S01]  /*3000*/  SEL R11, R11, RZ, P1 ;  /* 0x000000ff0b0b7207 */ /* 0x000fe20000800000 */
[----:B--2---:R2:W-:Y:S01]  /*3010*/  SYNCS.ARRIVE.TRANS64.RED.A1T0 RZ, [R0+URZ], RZ ;  /* 0x000000ff00ff79a7 */ /* 0x0045e200081004ff */
[----:B-1----:R-:W-:-:S02]  /*3020*/  LOP3.LUT P3, RZ, R6, 0x1, RZ, 0xc0, !PT ;  /* 0x0000000106ff7812 */ /* 0x002fc4000786c0ff */
[----:B------:R-:W-:-:S04]  /*3030*/  SEL R4, RZ, 0x1, P1 ;  /* 0x00000001ff047807 */ /* 0x000fc80000800000 */
[----:B------:R-:W-:Y:S02]  /*3040*/  LOP3.LUT R9, R9, R4, RZ, 0x3c, !PT ;  /* 0x0000000409097212 */ /* 0x000fe400078e3cff */
[----:B--2---:R-:W-:-:S04]  /*3050*/  SEL R0, RZ, 0x1, P0 ;  /* 0x00000001ff007807 */ /* 0x004fc80000000000 */
[----:B------:R-:W-:Y:S01]  /*3060*/  LOP3.LUT R8, R8, R0, RZ, 0x3c, !PT ;  /* 0x0000000008087212 */ /* 0x000fe200078e3cff */
[----:B------:R-:W-:Y:S06]  /*3070*/  @P3 BRA `(.L_x_58) ;  /* 0xfffffffc002c3947 */ /* 0x000fec000383ffff */
[----:B------:R-:W-:Y:S01]  /*3080*/  ULEA UR5, UR6, UR37, 0x3 ;  /* 0x0000002506057291 */ /* 0x000fe2000f8e18ff */
[----:B------:R-:W-:-:S08]  /*3090*/  SHF.L.U32 R2, R12, 0x1f, RZ ;  /* 0x0000001f0c027819 */ /* 0x000fd000000006ff */
[----:B------:R-:W1:Y:S02]  /*30a0*/  SYNCS.PHASECHK.TRANS64 P0, [UR5+0xf0], R2 ;  /* 0x0000f002ff0075a7 */ /* 0x000e640008001005 */
[----:B-1----:R-:W-:Y:S05]  /*30b0*/  @P0 BRA `(.L_x_59) ;  /* 0x0000000000080947 */ /* 0x002fea0003800000 */
[----:B------:R-:W1:Y:S02]  /*30c0*/  SYNCS.PHASECHK.TRANS64.TRYWAIT P0, [UR5+0xf0], R2 ;  /* 0x0000f002ff0075a7 */ /* 0x000e640008001105 */
[----:B-1----:R-:W-:Y:S05]  /*30d0*/  @!P0 BRA `(.L_x_60) ;  /* 0x0000005400548947 */ /* 0x002fea0003800000 */
.L_x_59:
[----:B------:R-:W-:-:S04]  /*30e0*/  UIADD3 UR4, UPT, UPT, UR6, 0x1, URZ ;  /* 0x0000000106047890 */ /* 0x000fc8000fffe0ff */
[----:B------:R-:W-:-:S04]  /*30f0*/  UISETP.NE.AND UP0, UPT, UR4, 0x2, UPT ;  /* 0x000000020400788c */ /* 0x000fc8000bf05270 */
[----:B------:R-:W-:Y:S02]  /*3100*/  USEL UR7, URZ, 0x1, UP0 ;  /* 0x00000001ff077887 */ /* 0x000fe40008000000 */
[----:B------:R-:W-:-:S04]  /*3110*/  USEL UR4, UR4, URZ, UP0 ;  /* 0x000000ff04047287 */ /* 0x000fc80008000000 */
[----:B------:R-:W-:Y:S01]  /*3120*/  ULEA UR4, UR4, UR37, 0x3 ;  /* 0x0000002504047291 */ /* 0x000fe2000f8e18ff */
[----:B-1----:R-:W-:-:S04]  /*3130*/  LOP3.LUT R2, R12, UR7, RZ, 0x3c, !PT ;  /* 0x000000070c027c12 */ /* 0x002fc8000f8e3cff */
[----:B------:R-:W-:-:S04]  /*3140*/  SHF.L.U32 R0, R2, 0x1f, RZ ;  /* 0x0000001f02007819 */ /* 0x000fc800000006ff */
[----:B------:R-:W1:Y:S02]  /*3150*/  SYNCS.PHASECHK.TRANS64 P0, [UR4+0xf0], R0 ;  /* 0x0000f000ff0075a7 */ /* 0x000e640008001004 */
[----:B-1----:R-:W-:Y:S05]  /*3160*/  @P0 EXIT ;  /* 0x000000000000094d */ /* 0x002fea0003800000 */
[----:B------:R-:W-:Y:S02]  /*3170*/  SHF.L.U32 R2, R2, 0x1f, RZ ;  /* 0x0000001f02027819 */ /* 0x000fe400000006ff */
[----:B------:R-:W-:-:S07]  /*3180*/  MOV R0, UR4 ;  /* 0x0000000400007c02 */ /* 0x000fce0008000f00 */
.L_x_61:
[----:B-1----:R1:W2:Y:S02]  /*3190*/  SYNCS.PHASECHK.TRANS64.TRYWAIT P0, [R0+URZ+0xf0], R2 ;  /* 0x0000f002000075a7 */ /* 0x0022a400080011ff */
[----:B--2---:R-:W-:Y:S05]  /*31a0*/  @!P0 NANOSLEEP.SYNCS 0x989680 ;  /* 0x009896800000895d */ /* 0x004fea0003900000 */
[----:B------:R-:W2:Y:S02]  /*31b0*/  @!P0 SYNCS.PHASECHK.TRANS64 P0, [R0+URZ+0xf0], R2 ;  /* 0x0000f002000085a7 */ /* 0x000ea400080010ff */
[----:B--2---:R-:W-:Y:S05]  /*31c0*/  @P0 EXIT ;  /* 0x000000000000094d */ /* 0x004fea0003800000 */
[----:B------:R-:W-:Y:S05]  /*31d0*/  BRA `(.L_x_61) ;  /* 0xfffffffc00ec7947 */ /* 0x000fea000383ffff */
.L_x_54:
[----:B------:R-:W-:Y:S05]  /*31e0*/  BRA.U UP4, `(.L_x_62) ;  /* 0x0000001104d87547 */ /* 0x000fea000b800000 */
[----:B------:R-:W-:Y:S01]  /*31f0*/  UMOV UR6, 0x40 ;  /* 0x0000004000067882 */ /* 0x000fe20000000000 */
[----:B------:R-:W-:Y:S01]  /*3200*/  NOP ;  /* 0x0000000000007918 */ /* 0x000fe20000000000 */
[----:B------:R-:W-:Y:S01]  /*3210*/  ULEA UR6, UR37, UR6, 0x18 ;  /* 0x0000000625067291 */ /* 0x000fe2000f8ec0ff */
[----:B------:R-:W-:Y:S02]  /*3220*/  UMOV UR7, 0x400 ;  /* 0x0000040000077882 */ /* 0x000fe40000000000 */
[----:B------:R-:W-:-:S06]  /*3230*/  ULEA UR37, UR37, UR7, 0x18 ;  /* 0x0000000725257291 */ /* 0x000fcc000f8ec0ff */
[----:B------:R-:W1:Y:S02]  /*3240*/  LDS.U8 R2, [UR6+0x1c] ;  /* 0x00001c06ff027984 */ /* 0x000e640008000000 */
[----:B-1----:R-:W-:-:S13]  /*3250*/  ISETP.NE.AND P0, PT, R2, RZ, PT ;  /* 0x000000ff0200720c */ /* 0x002fda0003f05270 */
[----:B------:R-:W-:Y:S05]  /*3260*/  @P0 BRA `(.L_x_63) ;  /* 0x0000000400080947 */ /* 0x000fea0003800000 */
[----:B------:R-:W-:Y:S02]  /*3270*/  UISETP.NE.U32.AND UP0, UPT, UR5, 0x1, UPT ;  /* 0x000000010500788c */ /* 0x000fe4000bf05070 */
[----:B------:R-:W-:-:S07]  /*3280*/  UIADD3 UR8, UPT, UPT, UR6, 0x8, URZ ;  /* 0x0000000806087890 */ /* 0x000fce000fffe0ff */
[----:B------:R-:W-:Y:S05]  /*3290*/  BRA.U !UP0, `(.L_x_64) ;  /* 0x00000001089c7547 */ /* 0x000fea000b800000 */
[----:B------:R-:W-:Y:S01]  /*32a0*/  ELECT P0, URZ, PT ;  /* 0x0000000000ff782f */ /* 0x000fe20003800000 */
[----:B------:R-:W-:-:S12]  /*32b0*/  BSSY B0, `(.L_x_64) ;  /* 0x0000025000007945 */ /* 0x000fd80003800000 */
[----:B------:R-:W-:Y:S05]  /*32c0*/  @!P0 BRA `(.L_x_65) ;  /* 0x00000000008c8947 */ /* 0x000fea0003800000 */
[----:B------:R-:W-:-:S05]  /*32d0*/  UMOV UR7, 0x10 ;  /* 0x0000001000077882 */ /* 0x000fca0000000000 */
[----:B------:R-:W-:Y:S04]  /*32e0*/  DEPBAR.LE SB1, 0x36 ;  /* 0x00009d800000791a */ /* 0x000fe80000000000 */
[----:B------:R-:W1:Y:S02]  /*32f0*/  UTCATOMSWS.2CTA.FIND_AND_SET.ALIGN UP1, UR7, UR7 ;  /* 0x00000007000775e3 */ /* 0x000e640008220800 */
[----:B-1----:R-:W-:Y:S01]  /*3300*/  MOV R10, UR7 ;  /* 0x00000007000a7c02 */ /* 0x002fe20008000f00 */
[----:B------:R-:W-:Y:S06]  /*3310*/  BRA.U UP1, `(.L_x_66) ;  /* 0x0000000101187547 */ /* 0x000fec000b800000 */
.L_x_67:
[----:B------:R-:W-:Y:S05]  /*3320*/  NANOSLEEP 0x64 ;  /* 0x000000640000795d */ /* 0x000fea0003800000 */
[----:B------:R-:W-:-:S05]  /*3330*/  UMOV UR7, 0x10 ;  /* 0x0000001000077882 */ /* 0x000fca0000000000 */
[----:B------:R-:W-:Y:S04]  /*3340*/  DEPBAR.LE SB1, 0x36 ;  /* 0x00009d800000791a */ /* 0x000fe80000000000 */
[----:B------:R-:W1:Y:S02]  /*3350*/  UTCATOMSWS.2CTA.FIND_AND_SET.ALIGN UP1, UR7, UR7 ;  /* 0x00000007000775e3 */ /* 0x000e640008220800 */
[----:B-1----:R-:W-:Y:S01]  /*3360*/  MOV R10, UR7 ;  /* 0x00000007000a7c02 */ /* 0x002fe20008000f00 */
[----:B------:R-:W-:Y:S05]  /*3370*/  BRA.U !UP1, `(.L_x_67) ;  /* 0xfffffffd09e87547 */ /* 0x000fea000b83ffff */
.L_x_66:
[----:B------:R-:W1:Y:S01]  /*3380*/  LDS R5, [UR6+0x10] ;  /* 0x00001006ff057984 */ /* 0x000e620008000800 */
[----:B------:R-:W-:Y:S01]  /*3390*/  IMAD.U32 R3, RZ, RZ, UR37 ;  /* 0x00000025ff037e24 */ /* 0x000fe2000f8e00ff */
[----:B------:R-:W-:-:S03]  /*33a0*/  MOV R2, UR4 ;  /* 0x0000000400027c02 */ /* 0x000fc60008000f00 */
[----:B------:R-:W-:Y:S01]  /*33b0*/  VIADD R3, R3, 0x190 ;  /* 0x0000019003037836 */ /* 0x000fe20000000000 */
[----:B-1----:R-:W-:-:S04]  /*33c0*/  SHF.L.U32 R5, R5, 0x1f, RZ ;  /* 0x0000001f05057819 */ /* 0x002fc800000006ff */
[----:B------:R-:W1:Y:S02]  /*33d0*/  SYNCS.PHASECHK.TRANS64.TRYWAIT P0, [UR6+0x8], R5 ;  /* 0x00000805ff0075a7 */ /* 0x000e640008001106 */
[----:B-1----:R-:W-:Y:S05]  /*33e0*/  @P0 BRA `(.L_x_68) ;  /* 0x0000000000080947 */ /* 0x002fea0003800000 */
[----:B------:R-:W1:Y:S02]  /*33f0*/  SYNCS.PHASECHK.TRANS64.TRYWAIT P0, [UR6+0x8], R5 ;  /* 0x00000805ff0075a7 */ /* 0x000e640008001106 */
[----:B-1----:R-:W-:Y:S05]  /*3400*/  @!P0 BRA `(.L_x_69) ;  /* 0x0000005000a08947 */ /* 0x002fea0003800000 */
.L_x_68:
[----:B-1----:R-:W-:Y:S01]  /*3410*/  HFMA2 R4, -RZ, RZ, 0, 5.9604644775390625e-08 ;  /* 0x00000001ff047431 */ /* 0x002fe200000001ff */
[----:B------:R-:W-:Y:S01]  /*3420*/  UPRMT UR7, UR4, 0x654, UR8 ;  /* 0x0000065404077896 */ /* 0x000fe20008000008 */
[----:B------:R-:W-:Y:S01]  /*3430*/  IMAD.MOV.U32 R7, RZ, RZ, 0xffff ;  /* 0x0000ffffff077424 */ /* 0x000fe200078e00ff */
[----:B------:R-:W-:Y:S01]  /*3440*/  PRMT R2, R2, 0x654, R3 ;  /* 0x0000065402027816 */ /* 0x000fe20000000003 */
[----:B------:R-:W-:Y:S02]  /*3450*/  IMAD.MOV.U32 R5, RZ, RZ, 0x4 ;  /* 0x00000004ff057424 */ /* 0x000fe400078e00ff */
[----:B------:R-:W-:Y:S01]  /*3460*/  IMAD.SHL.U32 R9, R10, 0x20, RZ ;  /* 0x000000200a097824 */ /* 0x000fe200078e00ff */
[----:B------:R-:W-:Y:S02]  /*3470*/  MOV R3, UR7 ;  /* 0x0000000700037c02 */ /* 0x000fe40008000f00 */
[-C--:B------:R-:W-:Y:S01]  /*3480*/  SHF.L.U32 R7, R7, R10.reuse, RZ ;  /* 0x0000000a07077219 */ /* 0x080fe200000006ff */
[----:B------:R1:W-:Y:S01]  /*3490*/  SYNCS.ARRIVE.TRANS64.RED RZ, [UR7], R5 ;  /* 0x00000005ffff79a7 */ /* 0x0003e20008000407 */
[----:B------:R-:W-:Y:S01]  /*34a0*/  SHF.L.U32 R6, R4, R10, RZ ;  /* 0x0000000a04067219 */ /* 0x000fe200000006ff */
[----:B------:R1:W-:Y:S04]  /*34b0*/  STS [UR37+0x190], R9 ;  /* 0x00019009ff007988 */ /* 0x0003e80008000825 */
[----:B------:R1:W-:Y:S04]  /*34c0*/  STAS [R2.64], R10 ;  /* 0x0000000a02007dbd */ /* 0x0003e8000c0008ff */
[----:B------:R1:W-:Y:S04]  /*34d0*/  ATOMS.OR RZ, [UR6+0x14], R7 ;  /* 0x00001407ffff798c */ /* 0x0003e8000b000006 */
[----:B------:R1:W-:Y:S04]  /*34e0*/  ATOMS.OR RZ, [UR6+0x18], R6 ;  /* 0x00001806ffff798c */ /* 0x0003e8000b000006 */
[----:B------:R1:W-:Y:S02]  /*34f0*/  ATOMS.XOR RZ, [UR6+0x10], R4 ;  /* 0x00001004ffff798c */ /* 0x0003e4000b800006 */
.L_x_65:
[----:B------:R-:W-:Y:S05]  /*3500*/  BSYNC B0 ;  /* 0x0000000000007941 */ /* 0x000fea0003800000 */
.L_x_64:
[----:B------:R-:W-:Y:S05]  /*3510*/  BRA.U UP0, `(.L_x_70) ;  /* 0x00000001006c7547 */ /* 0x000fea000b800000 */
[----:B------:R-:W-:-:S03]  /*3520*/  UMOV UR7, 0xffffffff ;  /* 0xffffffff00077882 */ /* 0x000fc60000000000 */
[----:B------:R-:W-:Y:S05]  /*3530*/  BRA.DIV UR7, `(.L_x_71) ;  /* 0x00000052076c7947 */ /* 0x000fea000b800000 */
[----:B------:R-:W-:-:S13]  /*3540*/  ELECT P6, URZ, PT ;  /* 0x0000000000ff782f */ /* 0x000fda00038c0000 */
.L_x_169:
[----:B------:R-:W-:Y:S05]  /*3550*/  @!P6 BRA `(.L_x_70) ;  /* 0x00000000005ce947 */ /* 0x000fea0003800000 */
[----:B-1----:R-:W1:Y:S02]  /*3560*/  LDS R3, [UR6+0x10] ;  /* 0x00001006ff037984 */ /* 0x002e640008000800 */
[----:B-1----:R-:W-:-:S04]  /*3570*/  SHF.L.U32 R3, R3, 0x1f, RZ ;  /* 0x0000001f03037819 */ /* 0x002fc800000006ff */
[----:B------:R-:W1:Y:S02]  /*3580*/  SYNCS.PHASECHK.TRANS64.TRYWAIT P0, [UR6+0x8], R3 ;  /* 0x00000803ff0075a7 */ /* 0x000e640008001106 */
[----:B-1----:R-:W-:Y:S05]  /*3590*/  @P0 BRA `(.L_x_72) ;  /* 0x0000000000080947 */ /* 0x002fea0003800000 */
[----:B------:R-:W1:Y:S02]  /*35a0*/  SYNCS.PHASECHK.TRANS64.TRYWAIT P0, [UR6+0x8], R3 ;  /* 0x00000803ff0075a7 */ /* 0x000e640008001106 */
[----:B-1----:R-:W-:Y:S05]  /*35b0*/  @!P0 BRA `(.L_x_73) ;  /* 0x00000050006c8947 */ /* 0x002fea0003800000 */
.L_x_72:
[----:B------:R-:W2:Y:S01]  /*35c0*/  LDS R5, [UR37+0x190] ;  /* 0x00019025ff057984 */ /* 0x000ea20008000800 */
[----:B-1----:R-:W-:Y:S02]  /*35d0*/  HFMA2 R2, -RZ, RZ, 0, 5.9604644775390625e-08 ;  /* 0x00000001ff027431 */ /* 0x002fe400000001ff */
[----:B------:R-:W-:Y:S01]  /*35e0*/  IMAD.MOV.U32 R3, RZ, RZ, 0xffff ;  /* 0x0000ffffff037424 */ /* 0x000fe200078e00ff */
[----:B------:R-:W-:Y:S01]  /*35f0*/  UPRMT UR7, UR4, 0x654, UR8 ;  /* 0x0000065404077896 */ /* 0x000fe20008000008 */
[----:B--2---:R-:W-:-:S03]  /*3600*/  IMAD.SHL.U32 R4, R5, 0x20, RZ ;  /* 0x0000002005047824 */ /* 0x004fc600078e00ff */
[-C--:B------:R-:W-:Y:S02]  /*3610*/  SHF.L.U32 R3, R3, R5.reuse, RZ ;  /* 0x0000000503037219 */ /* 0x080fe400000006ff */
[----:B------:R-:W-:Y:S01]  /*3620*/  SHF.L.U32 R5, R2, R5, RZ ;  /* 0x0000000502057219 */ /* 0x000fe200000006ff */
[----:B------:R2:W-:Y:S04]  /*3630*/  STS [UR37+0x190], R4 ;  /* 0x00019004ff007988 */ /* 0x0005e80008000825 */
[----:B------:R2:W-:Y:S04]  /*3640*/  ATOMS.OR RZ, [UR6+0x14], R3 ;  /* 0x00001403ffff798c */ /* 0x0005e8000b000006 */
[----:B------:R2:W-:Y:S01]  /*3650*/  ATOMS.OR RZ, [UR6+0x18], R5 ;  /* 0x00001805ffff798c */ /* 0x0005e2000b000006 */
[----:B------:R-:W-:Y:S03]  /*3660*/  SYNCS.ARRIVE.TRANS64.RED.A1T0 RZ, [UR7], RZ ;  /* 0x000000ffffff79a7 */ /* 0x000fe60008100407 */
[----:B------:R2:W-:Y:S01]  /*3670*/  ATOMS.XOR RZ, [UR6+0x10], R2 ;  /* 0x00001002ffff798c */ /* 0x0005e2000b800006 */
[----:B------:R-:W-:Y:S05]  /*3680*/  BRA `(.L_x_70) ;  /* 0x0000000000107947 */ /* 0x000fea0003800000 */
.L_x_63:
[----:B------:R-:W-:-:S05]  /*3690*/  MOV R2, 0xffffffff ;  /* 0xffffffff00027802 */ /* 0x000fca0000000f00 */
[----:B------:R1:W-:Y:S02]  /*36a0*/  STS [UR37+0x190], R2 ;  /* 0x00019002ff007988 */ /* 0x0003e40008000825 */
[----:B-1----:R-:W-:Y:S02]  /*36b0*/  MOV R2, 0x36d0 ;  /* 0x000036d000027802 */ /* 0x002fe40000000f00 */
[----:B-----5:R-:W-:Y:S05]  /*36c0*/  CALL.REL.NOINC `($__internal_1_$__cuda_sm10x_tcgen05_guardrail_trap_phase_invalid_during_alloc) ;  /* 0x0000005400cc7944 */ /* 0x020fea0003c00000 */
.L_x_70:
[----:B------:R-:W-:Y:S05]  /*36d0*/  WARPSYNC.ALL ;  /* 0x0000000000007948 */ /* 0x000fea0003800000 */
[----:B------:R-:W3:Y:S01]  /*36e0*/  S2UR UR7, SR_CgaCtaId ;  /* 0x00000000000779c3 */ /* 0x000ee20000008800 */
[----:B------:R-:W-:Y:S01]  /*36f0*/  UMOV UR6, 0x400 ;  /* 0x0000040000067882 */ /* 0x000fe20000000000 */
[----:B------:R-:W-:-:S06]  /*3700*/  NOP ;  /* 0x0000000000007918 */ /* 0x000fcc0000000000 */
[----:B------:R-:W-:Y:S06]  /*3710*/  BAR.ARV 0x6, 0xa0 ;  /* 0x0182800000007b1d */ /* 0x000fec0000002000 */
[----:B------:R-:W4:Y:S01]  /*3720*/  LDCU UR8, c[0x0][0x38c] ;  /* 0x00007180ff0877ac */ /* 0x000f220008000800 */
[----:B------:R-:W-:Y:S01]  /*3730*/  LOP3.LUT R0, R0, 0xffff, RZ, 0xc0, !PT ;  /* 0x0000ffff00007812 */ /* 0x000fe200078ec0ff */
[----:B-1----:R-:W-:Y:S01]  /*3740*/  IMAD.MOV.U32 R9, RZ, RZ, 0x1 ;  /* 0x00000001ff097424 */ /* 0x002fe200078e00ff */
[----:B------:R-:W-:Y:S01]  /*3750*/  LOP3.LUT R8, R8, 0xffff, RZ, 0xc0, !PT ;  /* 0x0000ffff08087812 */ /* 0x000fe200078ec0ff */
[----:B------:R-:W-:Y:S01]  /*3760*/  UMOV UR19, URZ ;  /* 0x000000ff00137c82 */ /* 0x000fe20008000000 */
[----:B------:R-:W-:Y:S01]  /*3770*/  R2UR UR11, R0 ;  /* 0x00000000000b72ca */ /* 0x000fe200000e0000 */
[----:B------:R-:W-:Y:S01]  /*3780*/  UMOV UR18, URZ ;  /* 0x000000ff00127c82 */ /* 0x000fe20008000000 */
[----:B------:R-:W-:Y:S01]  /*3790*/  R2UR UR12, R8 ;  /* 0x00000000080c72ca */ /* 0x000fe200000e0000 */
[----:B------:R-:W-:Y:S01]  /*37a0*/  IMAD.MOV.U32 R8, RZ, RZ, RZ ;  /* 0x000000ffff087224 */ /* 0x000fe200078e00ff */
[----:B------:R-:W-:Y:S01]  /*37b0*/  UMOV UR17, URZ ;  /* 0x000000ff00117c82 */ /* 0x000fe20008000000 */
[----:B---3--:R-:W-:-:S02]  /*37c0*/  ULEA UR7, UR7, UR6, 0x18 ;  /* 0x0000000607077291 */ /* 0x008fc4000f8ec0ff */
[----:B------:R-:W-:Y:S02]  /*37d0*/  UISETP.NE.AND UP2, UPT, UR5, URZ, UPT ;  /* 0x000000ff0500728c */ /* 0x000fe4000bf45270 */
[----:B------:R-:W-:Y:S02]  /*37e0*/  UIADD3 UR13, UPT, UPT, UR7, 0x6400, URZ ;  /* 0x00006400070d7890 */ /* 0x000fe4000fffe0ff */
[----:B------:R-:W-:Y:S02]  /*37f0*/  UIADD3 UR14, UPT, UPT, UR7, 0x2e400, URZ ;  /* 0x0002e400070e7890 */ /* 0x000fe4000fffe0ff */
[----:B----4-:R-:W-:Y:S01]  /*3800*/  UIADD3 UR8, UPT, UPT, UR8, 0x3f, URZ ;  /* 0x0000003f08087890 */ /* 0x010fe2000fffe0ff */
[----:B--2---:R-:W1:Y:S01]  /*3810*/  LDS R2, [UR7+0x190] ;  /* 0x00019007ff027984 */ /* 0x004e620008000800 */
[----:B------:R-:W-:Y:S02]  /*3820*/  USHF.R.U32.HI UR13, URZ, 0x4, UR13 ;  /* 0x00000004ff0d7899 */ /* 0x000fe4000801160d */
[----:B------:R-:W-:-:S02]  /*3830*/  USHF.R.S32.HI UR6, URZ, 0x1f, UR8 ;  /* 0x0000001fff067899 */ /* 0x000fc40008011408 */
[----:B------:R-:W-:Y:S02]  /*3840*/  USHF.R.U32.HI UR14, URZ, 0x4, UR14 ;  /* 0x00000004ff0e7899 */ /* 0x000fe4000801160e */
[----:B------:R-:W-:Y:S02]  /*3850*/  ULEA.HI UR6, UR6, UR8, URZ, 0x6 ;  /* 0x0000000806067291 */ /* 0x000fe4000f8f30ff */
[----:B------:R-:W-:Y:S02]  /*3860*/  ULOP3.LUT UR13, UR13, 0x3fff, URZ, 0xc0, !UPT ;  /* 0x00003fff0d0d7892 */ /* 0x000fe4000f8ec0ff */
[----:B------:R-:W-:Y:S02]  /*3870*/  USHF.R.S32.HI UR6, URZ, 0x6, UR6 ;  /* 0x00000006ff067899 */ /* 0x000fe40008011406 */
[----:B------:R-:W-:Y:S02]  /*3880*/  ULOP3.LUT UR14, UR14, 0x3fff, URZ, 0xc0, !UPT ;  /* 0x00003fff0e0e7892 */ /* 0x000fe4000f8ec0ff */
[----:B------:R-:W-:Y:S01]  /*3890*/  UISETP.LT.AND UP0, UPT, UR6, 0x1, UPT ;  /* 0x000000010600788c */ /* 0x000fe2000bf01270 */
[----:B------:R-:W-:Y:S01]  /*38a0*/  UMOV UR28, 0x0 ;  /* 0x00000000001c7882 */ /* 0x000fe20000000000 */
[----:B------:R-:W-:Y:S01]  /*38b0*/  UMOV UR29, 0x10100010 ;  /* 0x10100010001d7882 */ /* 0x000fe20000000000 */
[----:B------:R-:W-:-:S02]  /*38c0*/  ULOP3.LUT UR13, UR13, 0x10000, URZ, 0xfc, !UPT ;  /* 0x000100000d0d7892 */ /* 0x000fc4000f8efcff */
[----:B------:R-:W-:Y:S02]  /*38d0*/  ULOP3.LUT UR14, UR14, 0x10000, URZ, 0xfc, !UPT ;  /* 0x000100000e0e7892 */ /* 0x000fe4000f8efcff */
[----:B------:R-:W-:Y:S01]  /*38e0*/  USEL UR20, UR6, 0x1, !UP0 ;  /* 0x0000000106147887 */ /* 0x000fe2000c000000 */
[----:B------:R-:W-:Y:S01]  /*38f0*/  UMOV UR26, 0x0 ;  /* 0x00000000001a7882 */ /* 0x000fe20000000000 */
[----:B------:R-:W-:Y:S01]  /*3900*/  UMOV UR27, 0x10100010 ;  /* 0x10100010001b7882 */ /* 0x000fe20000000000 */
[----:B------:R-:W-:Y:S01]  /*3910*/  UMOV UR24, 0x0 ;  /* 0x0000000000187882 */ /* 0x000fe20000000000 */
[----:B------:R-:W-:Y:S01]  /*3920*/  UMOV UR25, 0x10100010 ;  /* 0x1010001000197882 */ /* 0x000fe20000000000 */
[----:B------:R-:W-:Y:S01]  /*3930*/  UMOV UR22, 0x0 ;  /* 0x0000000000167882 */ /* 0x000fe20000000000 */
[----:B------:R-:W-:Y:S01]  /*3940*/  UMOV UR23, 0x10100010 ;  /* 0x1010001000177882 */ /* 0x000fe20000000000 */
[----:B-1----:R-:W-:Y:S02]  /*3950*/  R2UR UR21, R2 ;  /* 0x00000000021572ca */ /* 0x002fe400000e0000 */
[----:B------:R-:W-:-:S13]  /*3960*/  CS2R R2, SRZ ;  /* 0x0000000000027805 */ /* 0x000fda000001ff00 */
.L_x_81:
[C---:B------:R-:W-:Y:S02]  /*3970*/  LEA R0, R8.reuse, UR7, 0x3 ;  /* 0x0000000708007c11 */ /* 0x040fe4000f8e18ff */
[----:B------:R-:W-:Y:S02]  /*3980*/  SHF.L.U32 R4, R3, 0x1f, RZ ;  /* 0x0000001f03047819 */ /* 0x000fe400000006ff */
[----:B------:R-:W-:Y:S02]  /*3990*/  LEA R5, R8, UR7, 0x4 ;  /* 0x0000000708057c11 */ /* 0x000fe4000f8e20ff */
[----:B------:R-:W1:Y:S02]  /*39a0*/  SYNCS.PHASECHK.TRANS64.TRYWAIT P0, [R0+URZ+0xe0], R4 ;  /* 0x0000e004000075a7 */ /* 0x000e6400080011ff */
[----:B-1-34-:R-:W-:Y:S05]  /*39b0*/  @!P0 BRA `(.L_x_74) ;  /* 0x0000004c00848947 */ /* 0x01afea0003800000 */
.L_x_170:
[----:B-1----:R-:W1:Y:S01]  /*39c0*/  LDS.128 R4, [R5+0x170] ;  /* 0x0001700005047984 */ /* 0x002e620000000c00 */
[----:B------:R-:W-:Y:S02]  /*39d0*/  VIADD R0, R0, 0xf0 ;  /* 0x000000f000007836 */ /* 0x000fe40000000000 */
[----:B------:R-:W-:Y:S01]  /*39e0*/  VIADD R8, R8, 0x1 ;  /* 0x0000000108087836 */ /* 0x000fe20000000000 */
[----:B------:R-:W-:Y:S01]  /*39f0*/  @!PT LDS RZ, [RZ] ;  /* 0x00000000fffff984 */ /* 0x000fe20000000800 */
[----:B------:R-:W-:Y:S01]  /*3a00*/  @!PT LDS RZ, [RZ] ;  /* 0x00000000fffff984 */ /* 0x000fe20000000800 */
[----:B------:R-:W-:Y:S01]  /*3a10*/  @!PT LDS RZ, [RZ] ;  /* 0x00000000fffff984 */ /* 0x000fe20000000800 */
[----:B------:R-:W-:Y:S01]  /*3a20*/  @!PT LDS RZ, [RZ] ;  /* 0x00000000fffff984 */ /* 0x000fe20000000800 */
[----:B------:R2:W-:Y:S06]  /*3a30*/  MEMBAR.ALL.CTA ;  /* 0x0000000000007992 */ /* 0x0005ec0000008000 */
[----:B--2---:R-:W2:Y:S01]  /*3a40*/  FENCE.VIEW.ASYNC.S ;  /* 0x00000000000073c6 */ /* 0x004ea20000000000 */
[----:B------:R-:W-:-:S04]  /*3a50*/  PRMT R0, RZ, 0x654, R0 ;  /* 0x00000654ff007816 */ /* 0x000fc80000000000 */
[----:B--2---:R2:W-:Y:S01]  /*3a60*/  SYNCS.ARRIVE.TRANS64.RED.A1T0 RZ, [R0+URZ], RZ ;  /* 0x000000ff00ff79a7 */ /* 0x0045e200081004ff */
[----:B-1----:R-:W-:Y:S01]  /*3a70*/  LOP3.LUT P1, RZ, R6, 0x1, RZ, 0xc0, !PT ;  /* 0x0000000106ff7812 */ /* 0x002fe2000782c0ff */
[----:B--2---:R-:W-:-:S12]  /*3a80*/  BRA.U UP2, `(.L_x_75) ;  /* 0x0000000502087547 */ /* 0x004fd8000b800000 */
[----:B------:R-:W1:Y:S01]  /*3a90*/  LDCU UR8, c[0x0][0x38c] ;  /* 0x00007180ff0877ac */ /* 0x000e620008000800 */
[----:B------:R-:W-:Y:S02]  /*3aa0*/  PLOP3.LUT P2, PT, PT, PT, PT, 0x80, 0x8 ;  /* 0x000000000008781c */ /* 0x000fe40003f4f070 */
[----:B------:R-:W-:Y:S01]  /*3ab0*/  SHF.L.U32 R4, R9, 0x1f, RZ ;  /* 0x0000001f09047819 */ /* 0x000fe200000006ff */
[----:B------:R-:W-:Y:S02]  /*3ac0*/  ULEA UR9, UR19, UR7, 0x3 ;  /* 0x0000000713097291 */ /* 0x000fe4000f8e18ff */
[----:B------:R-:W-:Y:S02]  /*3ad0*/  ULEA UR10, UR19, UR21, 0x6 ;  /* 0x00000015130a7291 */ /* 0x000fe4000f8e30ff */
[----:B-1----:R-:W-:-:S06]  /*3ae0*/  UISETP.GE.AND UP0, UPT, UR8, 0x1, UPT ;  /* 0x000000010800788c */ /* 0x002fcc000bf06270 */
[----:B------:R-:W-:-:S05]  /*3af0*/  PLOP3.LUT P0, PT, PT, PT, UP0, 0x80, 0x8 ;  /* 0x000000000008781c */ /* 0x000fca0003f0f008 */
[----:B------:R-:W-:-:S08]  /*3b00*/  @UP0 ULEA UR8, UR18, UR7, 0x3 ;  /* 0x0000000712080291 */ /* 0x000fd0000f8e18ff */
[----:B------:R-:W-:-:S04]  /*3b10*/  @P0 SHF.L.U32 R0, R2, 0x1f, RZ ;  /* 0x0000001f02000819 */ /* 0x000fc800000006ff */
[----:B------:R1:W2:Y:S01]  /*3b20*/  @P0 SYNCS.PHASECHK.TRANS64.TRYWAIT P2, [UR8], R0 ;  /* 0x00000000ff0005a7 */ /* 0x0002a20008041108 */
[----:B------:R-:W3:Y:S02]  /*3b30*/  SYNCS.PHASECHK.TRANS64.TRYWAIT P0, [UR9+0x120], R4 ;  /* 0x00012004ff0075a7 */ /* 0x000ee40008001109 */
[----:B-123--:R-:W-:Y:S05]  /*3b40*/  @!P0 BRA `(.L_x_76) ;  /* 0x0000004c00348947 */ /* 0x00efea0003800000 */
.L_x_172:
[----:B------:R-:W-:Y:S01]  /*3b50*/  UMOV UR16, UR17 ;  /* 0x0000001100107c82 */ /* 0x000fe20008000000 */
[----:B------:R-:W-:Y:S05]  /*3b60*/  BRA.U !UP0, `(.L_x_77) ;  /* 0x0000000108c07547 */ /* 0x000fea000b800000 */
[----:B------:R-:W-:Y:S02]  /*3b70*/  UIADD3 UR16, UPT, UPT, UR20, UR17, URZ ;  /* 0x0000001114107290 */ /* 0x000fe4000fffe0ff */
[----:B------:R-:W-:Y:S01]  /*3b80*/  UPLOP3.LUT UP3, UPT, UPT, UPT, UPT, 0x40, 0x4 ;  /* 0x000000000004789c */ /* 0x000fe20003f6e870 */
[----:B------:R-:W-:Y:S01]  /*3b90*/  UMOV UR15, UR6 ;  /* 0x00000006000f7c82 */ /* 0x000fe20008000000 */
[----:B------:R-:W-:-:S09]  /*3ba0*/  UMOV UR46, UR18 ;  /* 0x00000012002e7c82 */ /* 0x000fd20008000000 */
.L_x_80:
[----:B--2---:R-:W-:Y:S01]  /*3bb0*/  ULEA UR8, UR46, UR7, 0x3 ;  /* 0x000000072e087291 */ /* 0x004fe2000f8e18ff */
[----:B---3--:R-:W-:Y:S11]  /*3bc0*/  @P2 BRA `(.L_x_78) ;  /* 0x00000000000c2947 */ /* 0x008ff60003800000 */
[----:B-1----:R-:W-:Y:S04]  /*3bd0*/  SHF.L.U32 R4, R2, 0x1f, RZ ;  /* 0x0000001f02047819 */ /* 0x002fe800000006ff */
[----:B------:R-:W1:Y:S02]  /*3be0*/  SYNCS.PHASECHK.TRANS64.TRYWAIT P0, [UR8], R4 ;  /* 0x00000004ff0075a7 */ /* 0x000e640008001108 */
[----:B-1----:R-:W-:Y:S05]  /*3bf0*/  @!P0 BRA `(.L_x_79) ;  /* 0x0000004c00208947 */ /* 0x002fea0003800000 */
.L_x_78:
[----:B------:R-:W-:Y:S01]  /*3c00*/  UISETP.NE.AND UP0, UPT, UR15, 0x1, UPT ;  /* 0x000000010f00788c */ /* 0x000fe2000bf05270 */
[----:B------:R-:W-:Y:S01]  /*3c10*/  PLOP3.LUT P2, PT, PT, PT, PT, 0x80, 0x8 ;  /* 0x000000000008781c */ /* 0x000fe20003f4f070 */
[----:B------:R-:W-:Y:S02]  /*3c20*/  UIADD3 UR18, UPT, UPT, UR46, 0x1, URZ ;  /* 0x000000012e127890 */ /* 0x000fe4000fffe0ff */
[----:B------:R-:W-:Y:S02]  /*3c30*/  ULEA UR32, UR46, UR14, 0x8 ;  /* 0x0000000e2e207291 */ /* 0x000fe4000f8e40ff */
[----:B------:R-:W-:Y:S01]  /*3c40*/  UISETP.NE.AND UP1, UPT, UR18, 0xa, UPT ;  /* 0x0000000a1200788c */ /* 0x000fe2000bf25270 */
[----:B------:R-:W-:Y:S01]  /*3c50*/  PLOP3.LUT P0, PT, PT, PT, UP0, 0x80, 0x8 ;  /* 0x000000000008781c */ /* 0x000fe20003f0f008 */
[----:B------:R-:W-:Y:S02]  /*3c60*/  UIADD3 UR44, UPT, UPT, UR32, 0x2, URZ ;  /* 0x00000002202c7890 */ /* 0x000fe4000fffe0ff */
[----:B------:R-:W-:Y:S02]  /*3c70*/  USEL UR31, URZ, 0x1, UP1 ;  /* 0x00000001ff1f7887 */ /* 0x000fe40008800000 */
[----:B------:R-:W-:Y:S02]  /*3c80*/  USEL UR18, UR18, URZ, UP1 ;  /* 0x000000ff12127287 */ /* 0x000fe40008800000 */
[----:B------:R-:W-:Y:S02]  /*3c90*/  UIADD3 UR40, UPT, UPT, UR32, 0x4, URZ ;  /* 0x0000000420287890 */ /* 0x000fe4000fffe0ff */
[----:B------:R-:W-:Y:S01]  /*3ca0*/  @UP0 ULEA UR30, UR18, UR7, 0x3 ;  /* 0x00000007121e0291 */ /* 0x000fe2000f8e18ff */
[----:B------:R-:W-:Y:S01]  /*3cb0*/  LOP3.LUT R2, R2, UR31, RZ, 0x3c, !PT ;  /* 0x0000001f02027c12 */ /* 0x000fe2000f8e3cff */
[----:B------:R-:W-:Y:S02]  /*3cc0*/  UIADD3 UR36, UPT, UPT, UR32, 0x6, URZ ;  /* 0x0000000620247890 */ /* 0x000fe4000fffe0ff */
[----:B------:R-:W-:Y:S01]  /*3cd0*/  UIADD3 UR8, UPT, UPT, UR8, 0x50, URZ ;  /* 0x0000005008087890 */ /* 0x000fe2000fffe0ff */
[----:B-1----:R-:W-:Y:S01]  /*3ce0*/  @P0 SHF.L.U32 R0, R2, 0x1f, RZ ;  /* 0x0000001f02000819 */ /* 0x002fe200000006ff */
[----:B------:R-:W-:Y:S02]  /*3cf0*/  UIADD3 UR17, UPT, UPT, UR17, 0x1, URZ ;  /* 0x0000000111117890 */ /* 0x000fe4000fffe0ff */
[----:B------:R-:W-:Y:S01]  /*3d00*/  UIADD3 UR15, UPT, UPT, UR15, -0x1, URZ ;  /* 0xffffffff0f0f7890 */ /* 0x000fe2000fffe0ff */
[----:B------:R2:W3:Y:S01]  /*3d10*/  @P0 SYNCS.PHASECHK.TRANS64.TRYWAIT P2, [UR30], R0 ;  /* 0x00000000ff0005a7 */ /* 0x0004e2000804111e */
[----:B------:R-:W-:Y:S02]  /*3d20*/  ULEA UR30, UR46, UR13, 0xa ;  /* 0x0000000d2e1e7291 */ /* 0x000fe4000f8e50ff */
[----:B------:R-:W-:Y:S02]  /*3d30*/  UISETP.NE.AND UP0, UPT, UR17, UR16, UPT ;  /* 0x000000101100728c */ /* 0x000fe4000bf05270 */
[----:B------:R-:W-:Y:S02]  /*3d40*/  UIADD3 UR42, UPT, UPT, UR30, 0x2, URZ ;  /* 0x000000021e2a7890 */ /* 0x000fe4000fffe0ff */
[----:B------:R-:W-:Y:S02]  /*3d50*/  UIADD3 UR38, UPT, UPT, UR30, 0x4, URZ ;  /* 0x000000041e267890 */ /* 0x000fe4000fffe0ff */
[----:B------:R-:W-:Y:S01]  /*3d60*/  UIADD3 UR34, UPT, UPT, UR30, 0x6, URZ ;  /* 0x000000061e227890 */ /* 0x000fe2000fffe0ff */
[----:B------:R-:W-:Y:S01]  /*3d70*/  UMOV UR33, 0x40004040 ;  /* 0x4000404000217882 */ /* 0x000fe20000000000 */
[----:B------:R-:W-:Y:S01]  /*3d80*/  UMOV UR31, 0x40004040 ;  /* 0x40004040001f7882 */ /* 0x000fe20000000000 */
[----:B------:R-:W-:Y:S01]  /*3d90*/  UMOV UR45, 0x40004040 ;  /* 0x40004040002d7882 */ /* 0x000fe20000000000 */
[----:B------:R2:W-:Y:S01]  /*3da0*/  UTCHMMA.2CTA gdesc[UR30], gdesc[UR32], tmem[UR10], tmem[UR28], idesc[UR29], UP3 ;  /* 0x00ff1c201e0075ea */ /* 0x0005e20009a0000a */
[----:B------:R-:W-:Y:S01]  /*3db0*/  UPLOP3.LUT UP3, UPT, UPT, UPT, UPT, 0x80, 0x8 ;  /* 0x000000000008789c */ /* 0x000fe20003f6f070 */
[----:B------:R-:W-:Y:S01]  /*3dc0*/  UMOV UR43, 0x40004040 ;  /* 0x40004040002b7882 */ /* 0x000fe20000000000 */
[----:B------:R-:W-:Y:S01]  /*3dd0*/  UMOV UR41, 0x40004040 ;  /* 0x4000404000297882 */ /* 0x000fe20000000000 */
[----:B------:R2:W-:Y:S01]  /*3de0*/  UTCHMMA.2CTA gdesc[UR42], gdesc[UR44], tmem[UR10], tmem[UR26], idesc[UR27], UPT ;  /* 0x00ff1a2c2a0075ea */ /* 0x0005e2000ba0000a */
[----:B------:R-:W-:Y:S01]  /*3df0*/  UMOV UR39, 0x40004040 ;  /* 0x4000404000277882 */ /* 0x000fe20000000000 */
[----:B------:R-:W-:Y:S01]  /*3e00*/  UMOV UR37, 0x40004040 ;  /* 0x4000404000257882 */ /* 0x000fe20000000000 */
[----:B------:R-:W-:Y:S01]  /*3e10*/  UMOV UR35, 0x40004040 ;  /* 0x4000404000237882 */ /* 0x000fe20000000000 */
[----:B------:R2:W-:Y:S01]  /*3e20*/  UTCHMMA.2CTA gdesc[UR38], gdesc[UR40], tmem[UR10], tmem[UR24], idesc[UR25], UPT ;  /* 0x00ff1828260075ea */ /* 0x0005e2000ba0000a */
[----:B------:R2:W-:Y:S01]  /*3e30*/  UTCHMMA.2CTA gdesc[UR34], gdesc[UR36], tmem[UR10], tmem[UR22], idesc[UR23], UPT ;  /* 0x00ff1624220075ea */ /* 0x0005e2000ba0000a */
[----:B------:R2:W-:Y:S01]  /*3e40*/  UTCBAR.2CTA.MULTICAST [UR8], URZ, UR12 ;  /* 0x000000ff080073e9 */ /* 0x0005e2000820080c */
[----:B------:R-:W-:Y:S01]  /*3e50*/  UMOV UR46, UR18 ;  /* 0x00000012002e7c82 */ /* 0x000fe20008000000 */
[----:B------:R-:W-:Y:S05]  /*3e60*/  BRA.U UP0, `(.L_x_80) ;  /* 0xfffffffd00507547 */ /* 0x000fea000b83ffff */
.L_x_77:
[----:B------:R-:W-:Y:S01]  /*3e70*/  UIADD3 UR9, UPT, UPT, UR9, 0x100, URZ ;  /* 0x0000010009097890 */ /* 0x000fe2000fffe0ff */
[----:B------:R-:W-:-:S08]  /*3e80*/  UMOV UR17, UR16 ;  /* 0x0000001000117c82 */ /* 0x000fd00008000000 */
[----:B------:R4:W-:Y:S01]  /*3e90*/  UTCBAR.2CTA.MULTICAST [UR9], URZ, UR11 ;  /* 0x000000ff090073e9 */ /* 0x0009e2000820080b */
[----:B------:R-:W-:Y:S02]  /*3ea0*/  NOP ;  /* 0x0000000000007918 */ /* 0x000fe40000000000 */
.L_x_75:
[----:B------:R-:W-:Y:S01]  /*3eb0*/  UIADD3 UR19, UPT, UPT, UR19, 0x1, URZ ;  /* 0x0000000113137890 */ /* 0x000fe2000fffe0ff */
[----:B------:R-:W-:-:S03]  /*3ec0*/  ISETP.NE.AND P0, PT, R8, 0x2, PT ;  /* 0x000000020800780c */ /* 0x000fc60003f05270 */
[----:B------:R-:W-:Y:S01]  /*3ed0*/  UISETP.NE.AND UP0, UPT, UR19, 0x4, UPT ;  /* 0x000000041300788c */ /* 0x000fe2000bf05270 */
[----:B-12---:R-:W-:Y:S02]  /*3ee0*/  SEL R0, RZ, 0x1, P0 ;  /* 0x00000001ff007807 */ /* 0x006fe40000000000 */
[----:B------:R-:W-:Y:S01]  /*3ef0*/  SEL R8, R8, RZ, P0 ;  /* 0x000000ff08087207 */ /* 0x000fe20000000000 */
[----:B------:R-:W-:Y:S01]  /*3f00*/  USEL UR8, URZ, 0x1, UP0 ;  /* 0x00000001ff087887 */ /* 0x000fe20008000000 */
[----:B------:R-:W-:Y:S01]  /*3f10*/  LOP3.LUT R3, R3, R0, RZ, 0x3c, !PT ;  /* 0x0000000003037212 */ /* 0x000fe200078e3cff */
[----:B------:R-:W-:-:S04]  /*3f20*/  USEL UR19, UR19, URZ, UP0 ;  /* 0x000000ff13137287 */ /* 0x000fc80008000000 */
[----:B------:R-:W-:Y:S01]  /*3f30*/  LOP3.LUT R9, R9, UR8, RZ, 0x3c, !PT ;  /* 0x0000000809097c12 */ /* 0x000fe2000f8e3cff */
[----:B------:R-:W-:Y:S07]  /*3f40*/  @P1 BRA `(.L_x_81) ;  /* 0xfffffff800881947 */ /* 0x000fee000383ffff */
[----:B------:R-:W1:Y:S01]  /*3f50*/  S2UR UR6, SR_CgaCtaId ;  /* 0x00000000000679c3 */ /* 0x000e620000008800 */
[----:B------:R-:W-:Y:S01]  /*3f60*/  ELECT P0, URZ, PT ;  /* 0x0000000000ff782f */ /* 0x000fe20003800000 */
[----:B------:R-:W-:Y:S01]  /*3f70*/  HFMA2 R0, -RZ, RZ, 0, 5.9604644775390625e-08 ;  /* 0x00000001ff007431 */ /* 0x000fe200000001ff */
[----:B------:R-:W-:-:S05]  /*3f80*/  UMOV UR8, 0x40 ;  /* 0x0000004000087882 */ /* 0x000fca0000000000 */
[----:B------:R-:W-:Y:S01]  /*3f90*/  UVIRTCOUNT.DEALLOC.SMPOOL 0x80 ;  /* 0x000000800000784c */ /* 0x000fe20000000000 */
[----:B------:R-:W-:Y:S02]  /*3fa0*/  UISETP.NE.AND UP0, UPT, UR5, URZ, UPT ;  /* 0x000000ff0500728c */ /* 0x000fe4000bf05270 */
[----:B-1----:R-:W-:-:S09]  /*3fb0*/  ULEA UR6, UR6, UR8, 0x18 ;  /* 0x0000000806067291 */ /* 0x002fd2000f8ec0ff */
[----:B------:R1:W-:Y:S01]  /*3fc0*/  @P0 STS.U8 [UR6+0x1c], R0 ;  /* 0x00001c00ff000988 */ /* 0x0003e20008000006 */
[----:B------:R-:W-:Y:S05]  /*3fd0*/  BRA.U UP0, `(.L_x_82) ;  /* 0x0000000100a07547 */ /* 0x000fea000b800000 */
[----:B------:R-:W-:Y:S01]  /*3fe0*/  UIADD3 UR5, UPT, UPT, UR7, 0x120, URZ ;  /* 0x0000012007057890 */ /* 0x000fe2000fffe0ff */
[----:B------:R-:W-:-:S03]  /*3ff0*/  SHF.L.U32 R2, R9, 0x1f, RZ ;  /* 0x0000001f09027819 */ /* 0x000fc600000006ff */
[----:B------:R-:W-:-:S09]  /*4000*/  ULEA UR8, UR19, UR5, 0x3 ;  /* 0x0000000513087291 */ /* 0x000fd2000f8e18ff */
[----:B------:R-:W2:Y:S02]  /*4010*/  SYNCS.PHASECHK.TRANS64.TRYWAIT P0, [UR8], R2 ;  /* 0x00000002ff0075a7 */ /* 0x000ea40008001108 */
[----:B--2---:R-:W-:Y:S05]  /*4020*/  @!P0 BRA `(.L_x_83) ;  /* 0x00000048002c8947 */ /* 0x004fea0003800000 */
.L_x_175:
[----:B----4-:R-:W-:-:S04]  /*4030*/  UIADD3 UR9, UPT, UPT, UR19, 0x1, URZ ;  /* 0x0000000113097890 */ /* 0x010fc8000fffe0ff */
        /* <DEDUP_REMOVED lines=8> */
.L_x_177:
        /* <DEDUP_REMOVED lines=9> */
.L_x_179:
[----:B------:R-:W-:-:S04]  /*4150*/  UIADD3 UR9, UPT, UPT, UR9, 0x1, URZ ;  /* 0x0000000109097890 */ /* 0x000fc8000fffe0ff */
[----:B------:R-:W-:-:S04]  /*4160*/  UISETP.NE.AND UP1, UPT, UR9, 0x4, UPT ;  /* 0x000000040900788c */ /* 0x000fc8000bf25270 */
[----:B------:R-:W-:Y:S02]  /*4170*/  USEL UR8, URZ, 0x1, UP1 ;  /* 0x00000001ff087887 */ /* 0x000fe40008800000 */
[----:B------:R-:W-:-:S04]  /*4180*/  USEL UR9, UR9, URZ, UP1 ;  /* 0x000000ff09097287 */ /* 0x000fc80008800000 */
[----:B------:R-:W-:Y:S01]  /*4190*/  ULEA UR9, UR9, UR5, 0x3 ;  /* 0x0000000509097291 */ /* 0x000fe2000f8e18ff */
[----:B------:R-:W-:-:S04]  /*41a0*/  LOP3.LUT R2, R2, UR8, RZ, 0x3c, !PT ;  /* 0x0000000802027c12 */ /* 0x000fc8000f8e3cff */
[----:B------:R-:W-:Y:S01]  /*41b0*/  SHF.L.U32 R2, R2, 0x1f, RZ ;  /* 0x0000001f02027819 */ /* 0x000fe200000006ff */
[----:B-1----:R-:W-:-:S04]  /*41c0*/  IMAD.U32 R0, RZ, RZ, UR9 ;  /* 0x00000009ff007e24 */ /* 0x002fc8000f8e00ff */
[----:B------:R1:W2:Y:S03]  /*41d0*/  SYNCS.PHASECHK.TRANS64.TRYWAIT P0, [R0+URZ], R2 ;  /* 0x00000002000075a7 */ /* 0x0002a600080011ff */
[----:B--2---:R-:W-:Y:S05]  /*41e0*/  @!P0 NANOSLEEP.SYNCS 0x989680 ;  /* 0x009896800000895d */ /* 0x004fea0003900000 */
[----:B------:R-:W2:Y:S02]  /*41f0*/  @!P0 SYNCS.PHASECHK.TRANS64 P0, [R0+URZ], R2 ;  /* 0x00000002000085a7 */ /* 0x000ea400080010ff */
[----:B--2---:R-:W-:Y:S05]  /*4200*/  @P0 BRA `(.L_x_86) ;  /* 0x0000000000200947 */ /* 0x004fea0003800000 */
.L_x_87:
[----:B--2---:R2:W4:Y:S02]  /*4210*/  SYNCS.PHASECHK.TRANS64.TRYWAIT P0, [R0+URZ], R2 ;  /* 0x00000002000075a7 */ /* 0x00452400080011ff */
[----:B----4-:R-:W-:Y:S05]  /*4220*/  @!P0 NANOSLEEP.SYNCS 0x989680 ;  /* 0x009896800000895d */ /* 0x010fea0003900000 */
[----:B------:R-:W4:Y:S02]  /*4230*/  @!P0 SYNCS.PHASECHK.TRANS64 P0, [R0+URZ], R2 ;  /* 0x00000002000085a7 */ /* 0x000f2400080010ff */
[----:B----4-:R-:W-:Y:S05]  /*4240*/  @!P0 BRA `(.L_x_87) ;  /* 0xfffffffc00f08947 */ /* 0x010fea000383ffff */
[----:B------:R-:W-:Y:S05]  /*4250*/  BRA `(.L_x_86) ;  /* 0x00000000000c7947 */ /* 0x000fea0003800000 */
.L_x_82:
[----:B------:R-:W-:-:S04]  /*4260*/  UIADD3 UR5, UPT, UPT, UR7, 0x160, URZ ;  /* 0x0000016007057890 */ /* 0x000fc8000fffe0ff */
[----:B------:R-:W-:-:S09]  /*4270*/  UPRMT UR5, UR4, 0x654, UR5 ;  /* 0x0000065404057896 */ /* 0x000fd20008000005 */
[----:B------:R-:W-:Y:S03]  /*4280*/  SYNCS.ARRIVE.TRANS64.RED.A1T0 RZ, [UR5], RZ ;  /* 0x000000ffffff79a7 */ /* 0x000fe60008100405 */
.L_x_86:
[----:B-12---:R-:W-:Y:S01]  /*4290*/  SHF.L.U32 R2, RZ, 0x1f, RZ ;  /* 0x0000001fff027819 */ /* 0x006fe200000006ff */
[----:B------:R-:W-:Y:S01]  /*42a0*/  UIADD3 UR5, UPT, UPT, UR7, 0x160, URZ ;  /* 0x0000016007057890 */ /* 0x000fe2000fffe0ff */
[----:B------:R-:W-:Y:S02]  /*42b0*/  PLOP3.LUT P0, PT, PT, PT, UP0, 0x80, 0x8 ;  /* 0x000000000008781c */ /* 0x000fe40003f0f008 */
[----:B------:R-:W1:Y:S02]  /*42c0*/  SYNCS.PHASECHK.TRANS64.TRYWAIT P1, [UR7+0x160], R2 ;  /* 0x00016002ff0075a7 */ /* 0x000e640008021107 */
[----:B-1----:R-:W-:Y:S09]  /*42d0*/  @!P1 BRA `(.L_x_88) ;  /* 0x0000004400c89947 */ /* 0x002ff20003800000 */
.L_x_181:
[----:B------:R-:W-:Y:S01]  /*42e0*/  @!UP0 UPRMT UR5, UR4, 0x654, UR5 ;  /* 0x0000065404058896 */ /* 0x000fe20008000005 */
[----:B------:R-:W-:Y:S02]  /*42f0*/  UMOV UR8, 0xffff ;  /* 0x0000ffff00087882 */ /* 0x000fe40000000000 */
[----:B------:R-:W-:-:S06]  /*4300*/  UMOV UR4, 0x1 ;  /* 0x0000000100047882 */ /* 0x000fcc0000000000 */
[----:B------:R-:W-:Y:S01]  /*4310*/  @!P0 SYNCS.ARRIVE.TRANS64.RED.A1T0 RZ, [UR5], RZ ;  /* 0x000000ffffff89a7 */ /* 0x000fe20008100405 */
[----:B------:R-:W-:Y:S01]  /*4320*/  NOP ;  /* 0x0000000000007918 */ /* 0x000fe20000000000 */
[----:B-1----:R-:W1:Y:S01]  /*4330*/  LDS R0, [UR6+0x14] ;  /* 0x00001406ff007984 */ /* 0x002e620008000800 */
[----:B------:R-:W-:-:S04]  /*4340*/  ULOP3.LUT UR5, UR21, 0xffff, URZ, 0xc0, !UPT ;  /* 0x0000ffff15057892 */ /* 0x000fc8000f8ec0ff */
[----:B------:R-:W-:-:S04]  /*4350*/  USHF.R.U32.HI UR5, URZ, 0x5, UR5 ;  /* 0x00000005ff057899 */ /* 0x000fc80008011605 */
[----:B------:R-:W-:Y:S02]  /*4360*/  USHF.L.U32 UR8, UR8, UR5, URZ ;  /* 0x0000000508087299 */ /* 0x000fe400080006ff */
[----:B------:R-:W-:-:S04]  /*4370*/  USHF.L.U32 UR4, UR4, UR5, URZ ;  /* 0x0000000504047299 */ /* 0x000fc800080006ff */
[----:B-1----:R-:W-:-:S04]  /*4380*/  LOP3.LUT R0, R0, UR8, RZ, 0xc0, !PT ;  /* 0x0000000800007c12 */ /* 0x002fc8000f8ec0ff */
[----:B------:R-:W-:-:S13]  /*4390*/  ISETP.NE.AND P0, PT, R0, UR8, PT ;  /* 0x0000000800007c0c */ /* 0x000fda000bf05270 */
[----:B------:R-:W-:Y:S05]  /*43a0*/  @P0 BRA `(.L_x_89) ;  /* 0x0000000000580947 */ /* 0x000fea0003800000 */
[----:B------:R-:W1:Y:S02]  /*43b0*/  LDS R0, [UR6+0x18] ;  /* 0x00001806ff007984 */ /* 0x000e640008000800 */
[----:B-1----:R-:W-:-:S04]  /*43c0*/  LOP3.LUT R0, R0, UR4, RZ, 0xc0, !PT ;  /* 0x0000000400007c12 */ /* 0x002fc8000f8ec0ff */
[----:B------:R-:W-:-:S13]  /*43d0*/  ISETP.NE.AND P0, PT, R0, UR4, PT ;  /* 0x0000000400007c0c */ /* 0x000fda000bf05270 */
[----:B------:R-:W-:Y:S05]  /*43e0*/  @P0 BRA `(.L_x_90) ;  /* 0x00000000003c0947 */ /* 0x000fea0003800000 */
[----:B------:R-:W1:Y:S01]  /*43f0*/  S2R R2, SR_LANEID ;  /* 0x0000000000027919 */ /* 0x000e620000000000 */
[----:B------:R-:W-:Y:S01]  /*4400*/  ULOP3.LUT UR8, URZ, UR8, URZ, 0x33, !UPT ;  /* 0x00000008ff087292 */ /* 0x000fe2000f8e33ff */
[----:B------:R-:W-:Y:S02]  /*4410*/  VOTEU.ANY UR7, UPT, PT ;  /* 0x0000000000077886 */ /* 0x000fe400038e0100 */
[----:B------:R-:W-:-:S03]  /*4420*/  UFLO.U32 UR7, UR7 ;  /* 0x00000007000772bd */ /* 0x000fc600080e0000 */
[----:B------:R-:W-:-:S04]  /*4430*/  IMAD.U32 R0, RZ, RZ, UR8 ;  /* 0x00000008ff007e24 */ /* 0x000fc8000f8e00ff */
[----:B------:R2:W3:Y:S02]  /*4440*/  REDUX UR5, R0 ;  /* 0x00000000000573c4 */ /* 0x0004e40000000000 */
[----:B------:R1:W-:Y:S02]  /*4450*/  UTCATOMSWS.AND URZ, UR8 ;  /* 0x0000000800ff79e3 */ /* 0x0003e40008000000 */
[----:B-1----:R-:W-:Y:S02]  /*4460*/  ISETP.EQ.U32.AND P0, PT, R2, UR7, PT ;  /* 0x0000000702007c0c */ /* 0x002fe4000bf02070 */
[----:B--2---:R-:W-:Y:S02]  /*4470*/  LOP3.LUT R0, RZ, UR4, RZ, 0x33, !PT ;  /* 0x00000004ff007c12 */ /* 0x004fe4000f8e33ff */
[----:B---3--:R-:W-:Y:S02]  /*4480*/  MOV R2, UR5 ;  /* 0x0000000500027c02 */ /* 0x008fe40008000f00 */
[----:B------:R-:W1:Y:S07]  /*4490*/  REDUX UR4, R0 ;  /* 0x00000000000473c4 */ /* 0x000e6e0000000000 */
[----:B------:R2:W-:Y:S01]  /*44a0*/  @P0 ATOMS.AND RZ, [UR6+0x14], R2 ;  /* 0x00001402ffff098c */ /* 0x0005e2000a800006 */
[----:B-1----:R-:W-:-:S05]  /*44b0*/  IMAD.U32 R0, RZ, RZ, UR4 ;  /* 0x00000004ff007e24 */ /* 0x002fca000f8e00ff */
[----:B------:R2:W-:Y:S01]  /*44c0*/  @P0 ATOMS.AND RZ, [UR6+0x18], R0 ;  /* 0x00001800ffff098c */ /* 0x0005e2000a800006 */
[----:B------:R-:W-:Y:S05]  /*44d0*/  BRA `(.L_x_91) ;  /* 0x0000000000147947 */ /* 0x000fea0003800000 */
.L_x_90:
[----:B------:R-:W-:Y:S02]  /*44e0*/  MOV R2, 0x4500 ;  /* 0x0000450000027802 */ /* 0x000fe40000000f00 */
[----:B---345:R-:W-:Y:S05]  /*44f0*/  CALL.REL.NOINC `($__internal_0_$__cuda_sm10x_tcgen05_guardrail_trap_col_being_dealloced_not_returned_by_alloc) ;  /* 0x0000004800347944 */ /* 0x038fea0003c00000 */
[----:B------:R-:W-:Y:S05]  /*4500*/  BRA `(.L_x_91) ;  /* 0x0000000000087947 */ /* 0x000fea0003800000 */
.L_x_89:
[----:B------:R-:W-:Y:S02]  /*4510*/  MOV R2, 0x4530 ;  /* 0x0000453000027802 */ /* 0x000fe40000000f00 */
[----:B---345:R-:W-:Y:S05]  /*4520*/  CALL.REL.NOINC `($__internal_2_$__cuda_sm10x_tcgen05_guardrail_trap_unallocated_columns_being_dealloced) ;  /* 0x0000004800407944 */ /* 0x038fea0003c00000 */
.L_x_91:
[----:B------:R-:W-:Y:S01]  /*4530*/  NOP ;  /* 0x0000000000007918 */ /* 0x000fe20000000000 */
[----:B----4-:R-:W-:Y:S05]  /*4540*/  EXIT ;  /* 0x000000000000794d */ /* 0x010fea0003800000 */
.L_x_62:
[----:B------:R-:W-:-:S09]  /*4550*/  UISETP.NE.OR UP5, UPT, UR10, 0x3, !UP5 ;  /* 0x000000030a00788c */ /* 0x000fd2000efa5670 */
[----:B------:R-:W-:Y:S05]  /*4560*/  BRA.U UP5, `(.L_x_92) ;  /* 0x0000000d05b07547 */ /* 0x000fea000b800000 */
[----:B------:R-:W1:Y:S01]  /*4570*/  LDC R0, c[0x0][0xb30] ;  /* 0x0002cc00ff007b82 */ /* 0x000e620000000800 */
[----:B------:R-:W2:Y:S01]  /*4580*/  LDCU.64 UR8, c[0x0][0x888] ;  /* 0x00011100ff0877ac */ /* 0x000ea20008000a00 */
[----:B------:R-:W-:Y:S02]  /*4590*/  HFMA2 R27, -RZ, RZ, 0, 0 ;  /* 0x00000000ff1b7431 */ /* 0x000fe400000001ff */
[----:B------:R-:W-:Y:S01]  /*45a0*/  IMAD.MOV.U32 R29, RZ, RZ, 0x1 ;  /* 0x00000001ff1d7424 */ /* 0x000fe200078e00ff */
[----:B------:R-:W-:Y:S01]  /*45b0*/  MOV R25, 0x2000 ;  /* 0x0000200000197802 */ /* 0x000fe20000000f00 */
[----:B------:R-:W3:Y:S01]  /*45c0*/  LDCU.64 UR4, c[0x0][0x890] ;  /* 0x00011200ff0477ac */ /* 0x000ee20008000a00 */
[----:B------:R-:W-:Y:S01]  /*45d0*/  IMAD.MOV.U32 R28, RZ, RZ, RZ ;  /* 0x000000ffff1c7224 */ /* 0x000fe200078e00ff */
[----:B------:R-:W4:Y:S01]  /*45e0*/  LDC R24, c[0x0][0x370] ;  /* 0x0000dc00ff187b82 */ /* 0x000f220000000800 */
[----:B------:R-:W-:Y:S01]  /*45f0*/  UMOV UR6, 0x400 ;  /* 0x0000040000067882 */ /* 0x000fe20000000000 */
[----:B------:R-:W-:-:S02]  /*4600*/  UPLOP3.LUT UP1, UPT, UPT, UPT, UPT, 0x40, 0x4 ;  /* 0x000000000004789c */ /* 0x000fc40003f2e870 */
[----:B------:R-:W-:Y:S01]  /*4610*/  ULEA UR6, UR37, UR6, 0x18 ;  /* 0x0000000625067291 */ /* 0x000fe2000f8ec0ff */
[----:B------:R-:W-:-:S03]  /*4620*/  UMOV UR13, URZ ;  /* 0x000000ff000d7c82 */ /* 0x000fc60008000000 */
[----:B------:R-:W4:Y:S01]  /*4630*/  LDC R3, c[0x0][0xb0c] ;  /* 0x0002c300ff037b82 */ /* 0x000f220000000800 */
[----:B--2---:R-:W-:Y:S02]  /*4640*/  UISETP.NE.U32.AND UP3, UPT, UR8, URZ, UPT ;  /* 0x000000ff0800728c */ /* 0x004fe4000bf65070 */
[----:B---3--:R-:W-:-:S05]  /*4650*/  UISETP.NE.U32.AND UP4, UPT, UR4, URZ, UPT ;  /* 0x000000ff0400728c */ /* 0x008fca000bf85070 */
[----:B------:R-:W2:Y:S01]  /*4660*/  LDC R18, c[0x0][0xb20] ;  /* 0x0002c800ff127b82 */ /* 0x000ea20000000800 */
[----:B-1----:R-:W-:Y:S01]  /*4670*/  ISETP.NE.AND P1, PT, R0, 0x1, PT ;  /* 0x000000010000780c */ /* 0x002fe20003f25270 */
[----:B------:R-:W-:Y:S02]  /*4680*/  UISETP.NE.AND.EX UP3, UPT, UR9, URZ, UPT, UP3 ;  /* 0x000000ff0900728c */ /* 0x000fe4000bf65330 */
[----:B------:R-:W-:-:S04]  /*4690*/  UISETP.NE.AND.EX UP4, UPT, UR5, URZ, UPT, UP4 ;  /* 0x000000ff0500728c */ /* 0x000fc8000bf85340 */
[----:B------:R-:W1:Y:S08]  /*46a0*/  LDC.64 R30, c[0x0][0x348] ;  /* 0x0000d200ff1e7b82 */ /* 0x000e700000000a00 */
[----:B------:R-:W3:Y:S08]  /*46b0*/  LDC.64 R16, c[0x0][0xb10] ;  /* 0x0002c400ff107b82 */ /* 0x000ef00000000a00 */
[----:B------:R-:W1:Y:S08]  /*46c0*/  LDC.64 R6, c[0x0][0xb18] ;  /* 0x0002c600ff067b82 */ /* 0x000e700000000a00 */
[----:B------:R-:W1:Y:S08]  /*46d0*/  LDC.64 R4, c[0x0][0xb28] ;  /* 0x0002ca00ff047b82 */ /* 0x000e700000000a00 */
[----:B--2-4-:R-:W1:Y:S02]  /*46e0*/  LDC R19, c[0x0][0x374] ;  /* 0x0000dd00ff137b82 */ /* 0x014e640000000800 */
.L_x_101:
[C---:B------:R-:W-:Y:S02]  /*46f0*/  LEA R0, R28.reuse, UR6, 0x3 ;  /* 0x000000061c007c11 */ /* 0x040fe4000f8e18ff */
[----:B------:R-:W-:Y:S02]  /*4700*/  SHF.L.U32 R2, R27, 0x1f, RZ ;  /* 0x0000001f1b027819 */ /* 0x000fe400000006ff */
[----:B------:R-:W-:Y:S02]  /*4710*/  LEA R20, R28, UR6, 0x4 ;  /* 0x000000061c147c11 */ /* 0x000fe4000f8e20ff */
[----:B--2---:R-:W2:Y:S02]  /*4720*/  SYNCS.PHASECHK.TRANS64.TRYWAIT P0, [R0+URZ+0xe0], R2 ;  /* 0x0000e002000075a7 */ /* 0x004ea400080011ff */
[----:B--2---:R-:W-:Y:S05]  /*4730*/  @!P0 BRA `(.L_x_93) ;  /* 0x0000004000c88947 */ /* 0x004fea0003800000 */
.L_x_182:
[----:B------:R-:W-:Y:S01]  /*4740*/  ISETP.GE.AND P0, PT, R40, 0x1, PT ;  /* 0x000000012800780c */ /* 0x000fe20003f06270 */
[----:B------:R-:W4:Y:S01]  /*4750*/  LDS.128 R20, [R20+0x170] ;  /* 0x0001700014147984 */ /* 0x000f220000000c00 */
[----:B--2---:R-:W-:Y:S01]  /*4760*/  VIADD R0, R0, 0xf0 ;  /* 0x000000f000007836 */ /* 0x004fe20000000000 */
[----:B------:R-:W-:Y:S01]  /*4770*/  @!PT LDS RZ, [RZ] ;  /* 0x00000000fffff984 */ /* 0x000fe20000000800 */
[----:B------:R-:W-:Y:S01]  /*4780*/  @!PT LDS RZ, [RZ] ;  /* 0x00000000fffff984 */ /* 0x000fe20000000800 */
[----:B------:R-:W-:Y:S01]  /*4790*/  @!PT LDS RZ, [RZ] ;  /* 0x00000000fffff984 */ /* 0x000fe20000000800 */
[----:B------:R-:W-:Y:S01]  /*47a0*/  @!PT LDS RZ, [RZ] ;  /* 0x00000000fffff984 */ /* 0x000fe20000000800 */
[----:B------:R2:W-:Y:S06]  /*47b0*/  MEMBAR.ALL.CTA ;  /* 0x0000000000007992 */ /* 0x0005ec0000008000 */
[----:B--2---:R-:W2:Y:S01]  /*47c0*/  FENCE.VIEW.ASYNC.S ;  /* 0x00000000000073c6 */ /* 0x004ea20000000000 */
[----:B------:R-:W-:Y:S04]  /*47d0*/  PRMT R0, RZ, 0x654, R0 ;  /* 0x00000654ff007816 */ /* 0x000fe80000000000 */
[----:B--2---:R2:W-:Y:S01]  /*47e0*/  SYNCS.ARRIVE.TRANS64.RED.A1T0 RZ, [R0+URZ], RZ ;  /* 0x000000ff00ff79a7 */ /* 0x0045e200081004ff */
[----:B----4-:R-:W-:Y:S11]  /*47f0*/  LOP3.LUT P3, RZ, R22, 0x1, RZ, 0xc0, !PT ;  /* 0x0000000116ff7812 */ /* 0x010ff6000786c0ff */
[----:B------:R-:W-:Y:S02]  /*4800*/  @!UPT UIADD3 URZ, UPT, UPT, URZ, URZ, URZ ;  /* 0x000000fffffff290 */ /* 0x000fe4000fffe0ff */
[----:B------:R-:W-:Y:S02]  /*4810*/  @P3 MOV R11, R20 ;  /* 0x00000014000b3202 */ /* 0x000fe40000000f00 */
[----:B------:R-:W-:Y:S01]  /*4820*/  @P3 LOP3.LUT R10, R21, 0xffff, RZ, 0xc0, !PT ;  /* 0x0000ffff150a3812 */ /* 0x000fe200078ec0ff */
[----:B--2---:R-:W-:Y:S06]  /*4830*/  @!P0 BRA `(.L_x_94) ;  /* 0x0000000000a48947 */ /* 0x004fec0003800000 */
[-C--:B-1----:R-:W-:Y:S01]  /*4840*/  IMAD.HI.U32 R0, R19, R7.reuse, RZ ;  /* 0x0000000713007227 */ /* 0x082fe200078e00ff */
[----:B------:R-:W-:Y:S02]  /*4850*/  ISETP.NE.AND P0, PT, R6, 0x1, PT ;  /* 0x000000010600780c */ /* 0x000fe40003f05270 */
[----:B------:R-:W-:Y:S01]  /*4860*/  ISETP.NE.AND P2, PT, R40, 0x1, PT ;  /* 0x000000012800780c */ /* 0x000fe20003f45270 */
[----:B---3--:R-:W-:Y:S01]  /*4870*/  IMAD.HI.U32 R9, R24, R16, RZ ;  /* 0x0000001018097227 */ /* 0x008fe200078e00ff */
[----:B------:R-:W-:Y:S02]  /*4880*/  SHF.R.U32.HI R0, RZ, R18, R0 ;  /* 0x00000012ff007219 */ /* 0x000fe40000011600 */
[----:B------:R-:W-:Y:S01]  /*4890*/  ISETP.NE.AND P4, PT, R3, 0x1, PT ;  /* 0x000000010300780c */ /* 0x000fe20003f85270 */
[----:B------:R-:W-:Y:S01]  /*48a0*/  IMAD.HI.U32 R13, R10, R7, RZ ;  /* 0x000000070a0d7227 */ /* 0x000fe200078e00ff */
[----:B------:R-:W-:Y:S02]  /*48b0*/  SHF.R.U32.HI R9, RZ, R17, R9 ;  /* 0x00000011ff097219 */ /* 0x000fe40000011609 */
[----:B------:R-:W-:Y:S01]  /*48c0*/  SEL R0, R19, R0, !P0 ;  /* 0x0000000013007207 */ /* 0x000fe20004000000 */
[----:B------:R-:W-:Y:S01]  /*48d0*/  IMAD.HI.U32 R12, R11, R16, RZ ;  /* 0x000000100b0c7227 */ /* 0x000fe200078e00ff */
[----:B------:R-:W-:Y:S03]  /*48e0*/  SEL R9, R24, R9, !P4 ;  /* 0x0000000918097207 */ /* 0x000fe60006000000 */
[-C--:B------:R-:W-:Y:S01]  /*48f0*/  IMAD.HI.U32 R8, R0, R4.reuse, RZ ;  /* 0x0000000400087227 */ /* 0x080fe200078e00ff */
[----:B------:R-:W-:Y:S03]  /*4900*/  SHF.R.U32.HI R12, RZ, R17, R12 ;  /* 0x00000011ff0c7219 */ /* 0x000fe6000001160c */
[----:B------:R-:W-:Y:S01]  /*4910*/  IMAD.HI.U32 R2, R9, R4, RZ ;  /* 0x0000000409027227 */ /* 0x000fe200078e00ff */
[-C--:B------:R-:W-:Y:S02]  /*4920*/  @P2 SHF.R.U32.HI R0, RZ, R5.reuse, R8 ;  /* 0x00000005ff002219 */ /* 0x080fe40000011608 */
[----:B------:R-:W-:Y:S02]  /*4930*/  SHF.R.U32.HI R8, RZ, R18, R13 ;  /* 0x00000012ff087219 */ /* 0x000fe4000001160d */
[----:B------:R-:W-:Y:S01]  /*4940*/  @P2 SHF.R.U32.HI R9, RZ, R5, R2 ;  /* 0x00000005ff092219 */ /* 0x000fe20000011602 */
[----:B------:R-:W-:Y:S01]  /*4950*/  IMAD R0, R40, R0, RZ ;  /* 0x0000000028007224 */ /* 0x000fe200078e02ff */
[----:B------:R-:W-:Y:S02]  /*4960*/  SEL R8, R10, R8, !P0 ;  /* 0x000000080a087207 */ /* 0x000fe40004000000 */
[----:B------:R-:W-:Y:S01]  /*4970*/  SEL R2, R11, R12, !P4 ;  /* 0x0000000c0b027207 */ /* 0x000fe20006000000 */
[----:B------:R-:W-:Y:S01]  /*4980*/  IMAD R12, R40, R9, RZ ;  /* 0x00000009280c7224 */ /* 0x000fe200078e02ff */
[C---:B------:R-:W-:Y:S01]  /*4990*/  ISETP.GE.AND P0, PT, R8.reuse, R0, PT ;  /* 0x000000000800720c */ /* 0x040fe20003f06270 */
[----:B------:R-:W-:Y:S03]  /*49a0*/  IMAD.HI.U32 R0, R8, R4, RZ ;  /* 0x0000000408007227 */ /* 0x000fe600078e00ff */
[----:B------:R-:W-:Y:S02]  /*49b0*/  ISETP.GE.OR P0, PT, R2, R12, P0 ;  /* 0x0000000c0200720c */ /* 0x000fe40000706670 */
[-C--:B------:R-:W-:Y:S04]  /*49c0*/  SHF.R.U32.HI R0, RZ, R5.reuse, R0 ;  /* 0x00000005ff007219 */ /* 0x080fe80000011600 */
[----:B------:R-:W-:Y:S05]  /*49d0*/  SEL R13, R8, R0, !P2 ;  /* 0x00000000080d7207 */ /* 0x000fea0005000000 */
[----:B------:R-:W-:Y:S02]  /*49e0*/  IMAD.MOV R12, RZ, RZ, -R13 ;  /* 0x000000ffff0c7224 */ /* 0x000fe400078e0a0d */
[----:B------:R-:W-:Y:S04]  /*49f0*/  @!P0 IMAD.HI.U32 R0, R2, R4, RZ ;  /* 0x0000000402008227 */ /* 0x000fe800078e00ff */
[----:B------:R-:W-:Y:S01]  /*4a00*/  IMAD R12, R40, R12, R8 ;  /* 0x0000000c280c7224 */ /* 0x000fe200078e0208 */
[----:B------:R-:W-:Y:S04]  /*4a10*/  @!P0 SHF.R.U32.HI R0, RZ, R5, R0 ;  /* 0x00000005ff008219 */ /* 0x000fe80000011600 */
[----:B------:R-:W-:Y:S04]  /*4a20*/  @!P0 SEL R0, R2, R0, !P2 ;  /* 0x0000000002008207 */ /* 0x000fe80005000000 */
[----:B------:R-:W-:Y:S01]  /*4a30*/  @!P0 IADD3 R13, PT, PT, R13, -R0, RZ ;  /* 0x800000000d0d8210 */ /* 0x000fe20007ffe0ff */
[----:B------:R-:W-:Y:S01]  /*4a40*/  @!P0 IMAD R0, R9, R12, R0 ;  /* 0x0000000c09008224 */ /* 0x000fe200078e0200 */
[----:B------:R-:W-:Y:S01]  /*4a50*/  IADD3 R9, PT, PT, -R8, RZ, RZ ;  /* 0x000000ff08097210 */ /* 0x000fe20007ffe1ff */
[--C-:B------:R-:W-:Y:S02]  /*4a60*/  IMAD.MOV R12, RZ, RZ, -R2.reuse ;  /* 0x000000ffff0c7224 */ /* 0x100fe400078e0a02 */
[----:B------:R-:W-:Y:S02]  /*4a70*/  @!P0 IMAD R8, R13, R40, R2 ;  /* 0x000000280d088224 */ /* 0x000fe400078e0202 */
[----:B------:R-:W-:Y:S02]  /*4a80*/  @!P0 IMAD.MOV.U32 R2, RZ, RZ, R0 ;  /* 0x000000ffff028224 */ /* 0x000fe400078e0000 */
[----:B------:R-:W-:Y:S02]  /*4a90*/  IMAD R11, R3, R12, R11 ;  /* 0x0000000c030b7224 */ /* 0x000fe400078e020b */
[----:B------:R-:W-:Y:S02]  /*4aa0*/  IMAD R10, R6, R9, R10 ;  /* 0x00000009060a7224 */ /* 0x000fe400078e020a */
[----:B------:R-:W-:Y:S02]  /*4ab0*/  IMAD R11, R2, R3, R11 ;  /* 0x00000003020b7224 */ /* 0x000fe400078e020b */
[----:B------:R-:W-:Y:S02]  /*4ac0*/  IMAD R10, R8, R6, R10 ;  /* 0x00000006080a7224 */ /* 0x000fe400078e020a */
.L_x_94:
[----:B------:R-:W-:Y:S05]  /*4ad0*/  BRA.U UP1, `(.L_x_95) ;  /* 0x0000000101107547 */ /* 0x000fea000b800000 */
[----:B------:R-:W-:Y:S04]  /*4ae0*/  MOV R2, UR7 ;  /* 0x0000000700027c02 */ /* 0x000fe80008000f00 */
[----:B------:R-:W-:Y:S04]  /*4af0*/  SHF.L.U32 R2, R2, 0x1f, RZ ;  /* 0x0000001f02027819 */ /* 0x000fe800000006ff */
[----:B------:R-:W2:Y:S02]  /*4b00*/  SYNCS.PHASECHK.TRANS64.TRYWAIT P0, [UR6+0xd8], R2 ;  /* 0x0000d802ff0075a7 */ /* 0x000ea40008001106 */
[----:B--2---:R-:W-:Y:S05]  /*4b10*/  @!P0 BRA `(.L_x_96) ;  /* 0x0000003c00e48947 */ /* 0x004fea0003800000 */
.L_x_95:
[----:B------:R-:W-:Y:S02]  /*4b20*/  R2UR UR11, R14 ;  /* 0x000000000e0b72ca */ /* 0x000fe400000e0000 */
[----:B------:R-:W-:Y:S02]  /*4b30*/  R2UR UR10, R15 ;  /* 0x000000000f0a72ca */ /* 0x000fe400000e0000 */
[----:B------:R-:W-:Y:S04]  /*4b40*/  ISETP.NE.U32.AND P2, PT, RZ, UR4, PT ;  /* 0x00000004ff007c0c */ /* 0x000fe8000bf45070 */
[----:B------:R-:W-:Y:S05]  /*4b50*/  ISETP.NE.AND.EX P2, PT, RZ, UR5, PT, P2 ;  /* 0x00000005ff007c0c */ /* 0x000fea000bf45320 */
[----:B------:R-:W-:Y:S02]  /*4b60*/  USHF.L.U32 UR11, UR11, 0x7, URZ ;  /* 0x000000070b0b7899 */ /* 0x000fe400080006ff */
[----:B------:R-:W-:Y:S01]  /*4b70*/  USHF.L.U32 UR10, UR10, 0x6, URZ ;  /* 0x000000060a0a7899 */ /* 0x000fe200080006ff */
[----:B------:R-:W-:Y:S11]  /*4b80*/  BRA.U !UP4, `(.L_x_97) ;  /* 0x000000010c347547 */ /* 0x000ff6000b800000 */
[----:B------:R-:W-:Y:S01]  /*4b90*/  UPLOP3.LUT UP0, UPT, UPT, UPT, UP3, 0x80, 0x8 ;  /* 0x000000000008789c */ /* 0x000fe20003f0f030 */
[----:B--2---:R-:W-:Y:S02]  /*4ba0*/  HFMA2 R0, -RZ, RZ, 0, 5.9604644775390625e-08 ;  /* 0x00000001ff007431 */ /* 0x004fe400000001ff */
[----:B------:R-:W-:Y:S03]  /*4bb0*/  IMAD.MOV.U32 R92, RZ, RZ, 0x1 ;  /* 0x00000001ff5c7424 */ /* 0x000fe600078e00ff */
[----:B------:R-:W-:Y:S05]  /*4bc0*/  PLOP3.LUT P0, PT, PT, PT, UP0, 0x80, 0x8 ;  /* 0x000000000008781c */ /* 0x000fea0003f0f008 */
[----:B------:R-:W2:Y:S01]  /*4bd0*/  @UP0 LDCU.64 UR14, c[0x0][0x888] ;  /* 0x00011100ff0e07ac */ /* 0x000ea20008000a00 */
[----:B------:R-:W-:Y:S07]  /*4be0*/  @UP0 UIMAD UR8, UR36, UR4, URZ ;  /* 0x00000004240802a4 */ /* 0x000fee000f8e02ff */
[----:B------:R-:W-:Y:S01]  /*4bf0*/  @!P0 PRMT R92, R0, 0x7610, R92 ;  /* 0x00007610005c8816 */ /* 0x000fe2000000005c */
[----:B--2---:R-:W-:Y:S03]  /*4c00*/  @UP0 UIMAD.WIDE UR14, UR8, 0x4, UR14 ;  /* 0x00000004080e08a5 */ /* 0x004fe6000f8e020e */
[----:B------:R-:W2:Y:S03]  /*4c10*/  @!UP0 LDCU UR8, c[0x0][0x880] ;  /* 0x00011000ff0887ac */ /* 0x000ea60008000800 */
[----:B------:R-:W-:Y:S01]  /*4c20*/  IMAD.U32 R8, RZ, RZ, UR14 ;  /* 0x0000000eff087e24 */ /* 0x000fe2000f8e00ff */
[----:B------:R-:W-:Y:S05]  /*4c30*/  MOV R9, UR15 ;  /* 0x0000000f00097c02 */ /* 0x000fea0008000f00 */
[----:B-----5:R4:W5:Y:S02]  /*4c40*/  @P0 LDG.E R49, desc[UR46][R8.64] ;  /* 0x0000002e08310981 */ /* 0x020964000c1e1900 */
[----:B--2-4-:R-:W-:Y:S07]  /*4c50*/  @!P0 IMAD.U32 R49, RZ, RZ, UR8 ;  /* 0x00000008ff318e24 */ /* 0x014fee000f8e00ff */
.L_x_97:
[----:B-----5:R-:W-:Y:S01]  /*4c60*/  @!P2 FSETP.EQ.AND P0, PT, R49, RZ, PT ;  /* 0x000000ff3100a20b */ /* 0x020fe20003f02000 */
[----:B------:R-:W-:Y:S01]  /*4c70*/  @!UPT UIADD3 URZ, UPT, UPT, URZ, URZ, URZ ;  /* 0x000000fffffff290 */ /* 0x000fe2000fffe0ff */
[----:B------:R-:W-:Y:S11]  /*4c80*/  @!P2 BRA `(.L_x_98) ;  /* 0x000000000014a947 */ /* 0x000ff60003800000 */
[----:B------:R-:W-:Y:S02]  /*4c90*/  LOP3.LUT P2, RZ, R92, 0xff, RZ, 0xc0, !PT ;  /* 0x000000ff5cff7812 */ /* 0x000fe4000784c0ff */
[----:B------:R-:W-:Y:S04]  /*4ca0*/  PLOP3.LUT P0, PT, PT, PT, UP0, 0x80, 0x8 ;  /* 0x000000000008781c */ /* 0x000fe80003f0f008 */
[----:B------:R-:W-:Y:S07]  /*4cb0*/  PLOP3.LUT P0, PT, P0, PT, PT, 0x8, 0x80 ;  /* 0x000000000080781c */ /* 0x000fee000070e170 */
[----:B------:R-:W-:Y:S11]  /*4cc0*/  @P2 FSETP.EQ.AND P0, PT, R49, RZ, PT ;  /* 0x000000ff3100220b */ /* 0x000ff60003f02000 */
[----:B------:R-:W-:Y:S02]  /*4cd0*/  @!UPT UIADD3 URZ, UPT, UPT, URZ, URZ, URZ ;  /* 0x000000fffffff290 */ /* 0x000fe4000fffe0ff */
.L_x_98:
[----:B------:R-:W-:Y:S01]  /*4ce0*/  ULEA UR15, UR13, UR6, 0x3 ;  /* 0x000000060d0f7291 */ /* 0x000fe2000f8e18ff */
[----:B------:R-:W-:Y:S02]  /*4cf0*/  SHF.L.U32 R9, R29, 0x1f, RZ ;  /* 0x0000001f1d097819 */ /* 0x000fe400000006ff */
[----:B------:R-:W-:Y:S04]  /*4d00*/  ELECT P4, URZ, PT ;  /* 0x0000000000ff782f */ /* 0x000fe80003880000 */
[----:B------:R-:W-:Y:S02]  /*4d10*/  PLOP3.LUT P4, PT, P0, P4, PT, 0xf2, 0x2f ;  /* 0x00000000002f781c */ /* 0x000fe40000789e72 */
[----:B------:R-:W4:Y:S11]  /*4d20*/  SYNCS.PHASECHK.TRANS64.TRYWAIT P2, [UR15+0xb8], R9 ;  /* 0x0000b809ff0075a7 */ /* 0x000f36000804110f */
[----:B-1----:R-:W-:Y:S05]  /*4d30*/  @!P4 IADD3 R8, P0, PT, R30, 0x580, RZ ;  /* 0x000005801e08c810 */ /* 0x002fea0007f1e0ff */
[----:B--2---:R-:W-:Y:S01]  /*4d40*/  @!P4 IMAD.X R2, RZ, RZ, R31, P0 ;  /* 0x000000ffff02c224 */ /* 0x004fe200000e061f */
[----:B----4-:R-:W-:Y:S07]  /*4d50*/  @!P2 BRA `(.L_x_99) ;  /* 0x0000003c006ca947 */ /* 0x010fee0003800000 */
.L_x_185:
[----:B------:R-:W2:Y:S01]  /*4d60*/  LDC.64 R12, c[0x0][0xb18] ;  /* 0x0002c600ff0c7b82 */ /* 0x000ea20000000a00 */
[----:B------:R-:W-:Y:S01]  /*4d70*/  @!P4 R2UR UR8, R2 ;  /* 0x000000000208c2ca */ /* 0x000fe200000e0000 */
[----:B------:R-:W-:Y:S01]  /*4d80*/  VOTEU.ALL UP2, P4 ;  /* 0x0000000000ff7886 */ /* 0x000fe20002040000 */
[----:B------:R-:W-:Y:S01]  /*4d90*/  @!P4 R2UR UR9, R8 ;  /* 0x000000000809c2ca */ /* 0x000fe200000e0000 */
[----:B------:R-:W-:Y:S01]  /*4da0*/  VOTEU.ALL UP1, P4 ;  /* 0x0000000000ff7886 */ /* 0x000fe20002020000 */
[----:B-1----:R-:W-:Y:S03]  /*4db0*/  @!P4 IMAD.MOV.U32 R0, RZ, RZ, 0x2000 ;  /* 0x00002000ff00c424 */ /* 0x002fe600078e00ff */
[----:B------:R-:W1:Y:S01]  /*4dc0*/  @!P1 LDC R2, c[0x0][0xb0c] ;  /* 0x0002c300ff029b82 */ /* 0x000e620000000800 */
[----:B------:R-:W-:Y:S01]  /*4dd0*/  UMOV UR20, 0x0 ;  /* 0x0000000000147882 */ /* 0x000fe20000000000 */
[----:B------:R-:W-:Y:S01]  /*4de0*/  UMOV UR21, 0x10000000 ;  /* 0x1000000000157882 */ /* 0x000fe20000000000 */
[----:B------:R-:W-:Y:S01]  /*4df0*/  UMOV UR12, UR36 ;  /* 0x00000024000c7c82 */ /* 0x000fe20008000000 */
[----:B------:R-:W-:Y:S01]  /*4e00*/  UIADD3 UR14, UPT, UPT, UR13, 0x1, URZ ;  /* 0x000000010d0e7890 */ /* 0x000fe2000fffe0ff */
[----:B------:R-:W-:Y:S01]  /*4e10*/  @P3 SHF.R.U32.HI R26, RZ, 0x10, R21 ;  /* 0x00000010ff1a3819 */ /* 0x000fe20000011615 */
[----:B------:R-:W-:Y:S02]  /*4e20*/  VIADD R28, R28, 0x1 ;  /* 0x000000011c1c7836 */ /* 0x000fe40000000000 */
[----:B------:R-:W-:Y:S01]  /*4e30*/  IMAD.U32 R9, RZ, RZ, UR8 ;  /* 0x00000008ff097e24 */ /* 0x000fe2000f8e00ff */
[----:B------:R-:W-:Y:S01]  /*4e40*/  @!UP2 ULEA UR8, UR13, UR6, 0xd ;  /* 0x000000060d08a291 */ /* 0x000fe2000f8e68ff */
[----:B------:R-:W-:Y:S01]  /*4e50*/  IMAD.U32 R8, RZ, RZ, UR9 ;  /* 0x00000009ff087e24 */ /* 0x000fe2000f8e00ff */
[----:B------:R-:W-:Y:S02]  /*4e60*/  UIADD3 UR9, UPT, UPT, UR15, 0xa0, URZ ;  /* 0x000000a00f097890 */ /* 0x000fe4000fffe0ff */
[----:B------:R-:W-:Y:S01]  /*4e70*/  @!P4 R2UR UR19, R9 ;  /* 0x000000000913c2ca */ /* 0x000fe200000e0000 */
[----:B------:R-:W-:Y:S01]  /*4e80*/  @!UP2 UIADD3 UR8, UPT, UPT, UR8, 0x200, URZ ;  /* 0x000002000808a890 */ /* 0x000fe2000fffe0ff */
[----:B------:R-:W-:Y:S01]  /*4e90*/  @!P4 R2UR UR18, R8 ;  /* 0x000000000812c2ca */ /* 0x000fe200000e0000 */
[----:B------:R-:W-:Y:S01]  /*4ea0*/  UISETP.NE.AND UP5, UPT, UR14, 0x3, UPT ;  /* 0x000000030e00788c */ /* 0x000fe2000bfa5270 */
[----:B------:R-:W4:Y:S01]  /*4eb0*/  LDC.64 R8, c[0x0][0xb10] ;  /* 0x0002c400ff087b82 */ /* 0x000f220000000a00 */
[----:B------:R-:W-:Y:S02]  /*4ec0*/  UPRMT UR16, UR37, 0x654, UR9 ;  /* 0x0000065425107896 */ /* 0x000fe40008000009 */
[----:B------:R-:W-:Y:S02]  /*4ed0*/  USEL UR17, URZ, 0x1, UP5 ;  /* 0x00000001ff117887 */ /* 0x000fe4000a800000 */
[----:B------:R-:W-:Y:S04]  /*4ee0*/  USEL UR14, UR14, URZ, UP5 ;  /* 0x000000ff0e0e7287 */ /* 0x000fe8000a800000 */
[----:B------:R-:W-:Y:S01]  /*4ef0*/  ULEA UR13, UR14, UR6, 0x3 ;  /* 0x000000060e0d7291 */ /* 0x000fe2000f8e18ff */
[----:B------:R-:W-:Y:S01]  /*4f00*/  LOP3.LUT R29, R29, UR17, RZ, 0x3c, !PT ;  /* 0x000000111d1d7c12 */ /* 0x000fe2000f8e3cff */
[----:B------:R1:W-:Y:S01]  /*4f10*/  @!UP1 UTMALDG.3D [UR8], [UR18], desc[UR20] ;  /* 0x00001408120095b4 */ /* 0x0003e20008011000 */
[----:B------:R5:W-:Y:S02]  /*4f20*/  @!P4 SYNCS.ARRIVE.TRANS64.RED.A0TR RZ, [UR15+0xa0], R0 ;  /* 0x0000a000ffffc9a7 */ /* 0x000be4000830040f */
[----:B------:R-:W-:Y:S01]  /*4f30*/  SHF.L.U32 R14, R29, 0x1f, RZ ;  /* 0x0000001f1d0e7819 */ /* 0x000fe200000006ff */
[C---:B----4-:R-:W-:Y:S01]  /*4f40*/  @!P1 IMAD.HI.U32 R8, R11.reuse, R8, RZ ;  /* 0x000000080b089227 */ /* 0x050fe200078e00ff */
[----:B--2---:R-:W-:Y:S02]  /*4f50*/  @!P1 ISETP.NE.AND P0, PT, R12, 0x1, PT ;  /* 0x000000010c00980c */ /* 0x004fe40003f05270 */
[----:B-1----:R-:W-:Y:S01]  /*4f60*/  @!P1 ISETP.NE.AND P2, PT, R2, 0x1, PT ;  /* 0x000000010200980c */ /* 0x002fe20003f45270 */
[----:B------:R-:W-:Y:S01]  /*4f70*/  SYNCS.ARRIVE.TRANS64.RED.A1T0 RZ, [UR16], RZ ;  /* 0x000000ffffff79a7 */ /* 0x000fe20008100410 */
[C---:B------:R-:W-:Y:S01]  /*4f80*/  @!P1 IMAD.HI.U32 R13, R10.reuse, R13, RZ ;  /* 0x0000000d0a0d9227 */ /* 0x040fe200078e00ff */
[----:B------:R-:W-:Y:S04]  /*4f90*/  @!P1 SHF.R.U32.HI R8, RZ, R9, R8 ;  /* 0x00000009ff089219 */ /* 0x000fe80000011608 */
[----:B------:R-:W-:Y:S01]  /*4fa0*/  @!P1 SEL R8, R11, R8, !P2 ;  /* 0x000000080b089207 */ /* 0x000fe20005000000 */
[----:B------:R-:W1:Y:S01]  /*4fb0*/  SYNCS.PHASECHK.TRANS64.TRYWAIT P5, [UR13+0xb8], R14 ;  /* 0x0000b80eff0075a7 */ /* 0x000e6200080a110d */
[----:B-----5:R-:W2:Y:S02]  /*4fc0*/  @!P1 LDC R0, c[0x0][0xb20] ;  /* 0x0002c800ff009b82 */ /* 0x020ea40000000800 */
[----:B--2---:R-:W-:Y:S04]  /*4fd0*/  @!P1 SHF.R.U32.HI R0, RZ, R0, R13 ;  /* 0x00000000ff009219 */ /* 0x004fe8000001160d */
[----:B------:R-:W-:Y:S05]  /*4fe0*/  @!P1 SEL R9, R10, R0, !P0 ;  /* 0x000000000a099207 */ /* 0x000fea0004000000 */
[----:B------:R-:W-:Y:S02]  /*4ff0*/  @!P1 IMAD.IADD R0, R9, 0x1, -R8 ;  /* 0x0000000109009824 */ /* 0x000fe400078e0a08 */
[----:B------:R-:W-:Y:S02]  /*5000*/  @!P1 IMAD.IADD R8, R8, 0x1, -R9 ;  /* 0x0000000108089824 */ /* 0x000fe400078e0a09 */
[----:B------:R-:W-:Y:S02]  /*5010*/  @!P1 IMAD R11, R0, R2, R11 ;  /* 0x00000002000b9224 */ /* 0x000fe400078e020b */
[----:B------:R-:W-:Y:S01]  /*5020*/  @!P1 IMAD R10, R8, R12, R10 ;  /* 0x0000000c080a9224 */ /* 0x000fe200078e020a */
[----:B-1----:R-:W-:Y:S06]  /*5030*/  @!P5 BRA `(.L_x_100) ;  /* 0x0000003800ccd947 */ /* 0x002fec0003800000 */
.L_x_187:
[----:B------:R-:W-:Y:S01]  /*5040*/  @!P4 IADD3 R2, P0, PT, R30, 0x580, RZ ;  /* 0x000005801e02c810 */ /* 0x000fe20007f1e0ff */
[----:B------:R-:W-:Y:S01]  /*5050*/  UMOV UR18, 0x0 ;  /* 0x0000000000127882 */ /* 0x000fe20000000000 */
[----:B------:R-:W-:Y:S01]  /*5060*/  UMOV UR19, 0x10000000 ;  /* 0x1000000000137882 */ /* 0x000fe20000000000 */
[----:B------:R-:W-:Y:S01]  /*5070*/  VOTEU.ALL UP1, P4 ;  /* 0x0000000000ff7886 */ /* 0x000fe20002020000 */
[----:B------:R-:W-:Y:S01]  /*5080*/  @!P4 R2UR UR9, R2 ;  /* 0x000000000209c2ca */ /* 0x000fe200000e0000 */
[----:B-1----:R-:W-:Y:S01]  /*5090*/  @!P4 IMAD.X R0, RZ, RZ, R31, P0 ;  /* 0x000000ffff00c224 */ /* 0x002fe200000e061f */
[----:B------:R-:W-:Y:S01]  /*50a0*/  UMOV UR12, UR36 ;  /* 0x00000024000c7c82 */ /* 0x000fe20008000000 */
[----:B------:R-:W-:Y:S01]  /*50b0*/  @P3 R2UR UR36, R26 ;  /* 0x000000001a2432ca */ /* 0x000fe200000e0000 */
[----:B------:R-:W-:Y:S01]  /*50c0*/  @!UP1 ULEA UR15, UR14, UR6, 0xd ;  /* 0x000000060e0f9291 */ /* 0x000fe2000f8e68ff */
[----:B------:R-:W-:Y:S01]  /*50d0*/  ISETP.NE.AND P0, PT, R28, 0x2, PT ;  /* 0x000000021c00780c */ /* 0x000fe20003f05270 */
[----:B------:R-:W-:Y:S01]  /*50e0*/  @!UP1 UIADD3 UR10, UPT, UPT, UR10, 0x20, URZ ;  /* 0x000000200a0a9890 */ /* 0x000fe2000fffe0ff */
[----:B------:R-:W-:Y:S01]  /*50f0*/  @!P4 R2UR UR8, R0 ;  /* 0x000000000008c2ca */ /* 0x000fe200000e0000 */
[----:B------:R-:W-:Y:S01]  /*5100*/  IMAD.IADD R15, R10, 0x1, R90 ;  /* 0x000000010a0f7824 */ /* 0x000fe200078e025a */
[----:B------:R-:W-:Y:S01]  /*5110*/  SEL R0, RZ, 0x1, P0 ;  /* 0x00000001ff007807 */ /* 0x000fe20000000000 */
[----:B------:R-:W-:Y:S01]  /*5120*/  IMAD.IADD R14, R11, 0x1, R91 ;  /* 0x000000010b0e7824 */ /* 0x000fe200078e025b */
[----:B------:R-:W-:Y:S02]  /*5130*/  SEL R28, R28, RZ, P0 ;  /* 0x000000ff1c1c7207 */ /* 0x000fe40000000000 */
[----:B------:R-:W-:Y:S01]  /*5140*/  IMAD.U32 R8, RZ, RZ, UR9 ;  /* 0x00000009ff087e24 */ /* 0x000fe2000f8e00ff */
[----:B------:R-:W-:Y:S01]  /*5150*/  UIADD3 UR9, UPT, UPT, UR13, 0xa0, URZ ;  /* 0x000000a00d097890 */ /* 0x000fe2000fffe0ff */
[----:B------:R-:W-:Y:S03]  /*5160*/  LOP3.LUT R27, R27, R0, RZ, 0x3c, !PT ;  /* 0x000000001b1b7212 */ /* 0x000fe600078e3cff */
[----:B------:R-:W-:Y:S02]  /*5170*/  @!P4 R2UR UR16, R8 ;  /* 0x000000000810c2ca */ /* 0x000fe400000e0000 */
[----:B------:R-:W-:Y:S01]  /*5180*/  IMAD.U32 R9, RZ, RZ, UR8 ;  /* 0x00000008ff097e24 */ /* 0x000fe2000f8e00ff */
[----:B------:R-:W-:Y:S01]  /*5190*/  @!UP1 UIADD3 UR8, UPT, UPT, UR15, 0x200, URZ ;  /* 0x000002000f089890 */ /* 0x000fe2000fffe0ff */
[----:B------:R-:W-:Y:S01]  /*51a0*/  VOTEU.ALL UP1, P4 ;  /* 0x0000000000ff7886 */ /* 0x000fe20002020000 */
[----:B------:R-:W-:Y:S02]  /*51b0*/  UPRMT UR15, UR37, 0x654, UR9 ;  /* 0x00000654250f7896 */ /* 0x000fe40008000009 */
[----:B------:R-:W-:Y:S11]  /*51c0*/  @!P4 R2UR UR17, R9 ;  /* 0x000000000911c2ca */ /* 0x000ff600000e0000 */
[----:B------:R-:W-:Y:S02]  /*51d0*/  @!UPT UIADD3 URZ, UPT, UPT, URZ, URZ, URZ ;  /* 0x000000fffffff290 */ /* 0x000fe4000fffe0ff */
[----:B------:R2:W-:Y:S01]  /*51e0*/  @!UP1 UTMALDG.3D [UR8], [UR16], desc[UR18] ;  /* 0x00001208100095b4 */ /* 0x0005e20008011000 */
[----:B------:R2:W-:Y:S01]  /*51f0*/  @!P4 SYNCS.ARRIVE.TRANS64.RED.A0TR RZ, [UR13+0xa0], R25 ;  /* 0x0000a019ffffc9a7 */ /* 0x0005e2000830040d */
[----:B------:R-:W-:Y:S04]  /*5200*/  UIADD3 UR13, UPT, UPT, UR14, 0x1, URZ ;  /* 0x000000010e0d7890 */ /* 0x000fe8000fffe0ff */
[----:B------:R-:W-:Y:S04]  /*5210*/  UISETP.NE.AND UP1, UPT, UR13, 0x3, UPT ;  /* 0x000000030d00788c */ /* 0x000fe8000bf25270 */
[----:B------:R-:W-:Y:S02]  /*5220*/  USEL UR14, URZ, 0x1, UP1 ;  /* 0x00000001ff0e7887 */ /* 0x000fe40008800000 */
[----:B------:R-:W-:Y:S02]  /*5230*/  USEL UR13, UR13, URZ, UP1 ;  /* 0x000000ff0d0d7287 */ /* 0x000fe40008800000 */
[----:B------:R-:W-:Y:S02]  /*5240*/  UPLOP3.LUT UP1, UPT, UPT, UPT, UPT, 0x80, 0x8 ;  /* 0x000000000008789c */ /* 0x000fe40003f2f070 */
[----:B------:R-:W-:Y:S01]  /*5250*/  LOP3.LUT R29, R29, UR14, RZ, 0x3c, !PT ;  /* 0x0000000e1d1d7c12 */ /* 0x000fe2000f8e3cff */
[----:B------:R-:W-:Y:S01]  /*5260*/  SYNCS.ARRIVE.TRANS64.RED.A1T0 RZ, [UR15], RZ ;  /* 0x000000ffffff79a7 */ /* 0x000fe2000810040f */
[----:B------:R-:W-:Y:S07]  /*5270*/  @P3 BRA `(.L_x_101) ;  /* 0xfffffff4001c3947 */ /* 0x000fee000383ffff */
[----:B------:R-:W-:Y:S01]  /*5280*/  UIADD3 UR6, UPT, UPT, UR6, 0xb8, URZ ;  /* 0x000000b806067890 */ /* 0x000fe2000fffe0ff */
[----:B------:R-:W-:-:S03]  /*5290*/  SHF.L.U32 R2, R29, 0x1f, RZ ;  /* 0x0000001f1d027819 */ /* 0x000fc600000006ff */
[----:B------:R-:W-:-:S09]  /*52a0*/  ULEA UR4, UR13, UR6, 0x3 ;  /* 0x000000060d047291 */ /* 0x000fd2000f8e18ff */
[----:B------:R-:W1:Y:S02]  /*52b0*/  SYNCS.PHASECHK.TRANS64.TRYWAIT P0, [UR4], R2 ;  /* 0x00000002ff0075a7 */ /* 0x000e640008001104 */
[----:B-1----:R-:W-:Y:S05]  /*52c0*/  @!P0 BRA `(.L_x_102) ;  /* 0x0000003800408947 */ /* 0x002fea0003800000 */
.L_x_189:
        /* <DEDUP_REMOVED lines=9> */
.L_x_191:
[----:B------:R-:W-:-:S04]  /*5360*/  UIADD3 UR5, UPT, UPT, UR5, 0x1, URZ ;  /* 0x0000000105057890 */ /* 0x000fc8000fffe0ff */
[----:B------:R-:W-:-:S04]  /*5370*/  UISETP.NE.AND UP0, UPT, UR5, 0x3, UPT ;  /* 0x000000030500788c */ /* 0x000fc8000bf05270 */
[----:B------:R-:W-:Y:S02]  /*5380*/  USEL UR4, URZ, 0x1, UP0 ;  /* 0x00000001ff047887 */ /* 0x000fe40008000000 */
[----:B------:R-:W-:-:S04]  /*5390*/  USEL UR5, UR5, URZ, UP0 ;  /* 0x000000ff05057287 */ /* 0x000fc80008000000 */
[----:B------:R-:W-:Y:S01]  /*53a0*/  ULEA UR5, UR5, UR6, 0x3 ;  /* 0x0000000605057291 */ /* 0x000fe2000f8e18ff */
[----:B-1----:R-:W-:-:S04]  /*53b0*/  LOP3.LUT R2, R29, UR4, RZ, 0x3c, !PT ;  /* 0x000000041d027c12 */ /* 0x002fc8000f8e3cff */
[----:B------:R-:W-:Y:S01]  /*53c0*/  SHF.L.U32 R2, R2, 0x1f, RZ ;  /* 0x0000001f02027819 */ /* 0x000fe200000006ff */
[----:B------:R-:W-:-:S07]  /*53d0*/  IMAD.U32 R0, RZ, RZ, UR5 ;  /* 0x00000005ff007e24 */ /* 0x000fce000f8e00ff */
.L_x_104:
[----:B-1----:R1:W4:Y:S02]  /*53e0*/  SYNCS.PHASECHK.TRANS64.TRYWAIT P0, [R0+URZ], R2 ;  /* 0x00000002000075a7 */ /* 0x00232400080011ff */
[----:B----4-:R-:W-:Y:S05]  /*53f0*/  @!P0 NANOSLEEP.SYNCS 0x989680 ;  /* 0x009896800000895d */ /* 0x010fea0003900000 */
[----:B------:R-:W4:Y:S02]  /*5400*/  @!P0 SYNCS.PHASECHK.TRANS64 P0, [R0+URZ], R2 ;  /* 0x00000002000085a7 */ /* 0x000f2400080010ff */
[----:B--2-4-:R-:W-:Y:S05]  /*5410*/  @P0 EXIT ;  /* 0x000000000000094d */ /* 0x014fea0003800000 */
[----:B------:R-:W-:Y:S05]  /*5420*/  BRA `(.L_x_104) ;  /* 0xfffffffc00ec7947 */ /* 0x000fea000383ffff */
.L_x_92:
[----:B------:R-:W-:-:S06]  /*5430*/  UISETP.GE.AND UP1, UPT, UR10, 0x4, UPT ;  /* 0x000000040a00788c */ /* 0x000fcc000bf26270 */
[----:B------:R-:W-:-:S13]  /*5440*/  PLOP3.LUT P0, PT, PT, PT, UP1, 0x80, 0x8 ;  /* 0x000000000008781c */ /* 0x000fda0003f0f018 */
[----:B------:R-:W-:Y:S05]  /*5450*/  @!P0 EXIT ;  /* 0x000000000000894d */ /* 0x000fea0003800000 */
[----:B------:R-:W-:Y:S01]  /*5460*/  BAR.SYNC.DEFER_BLOCKING 0x6, 0xa0 ;  /* 0x0182800000007b1d */ /* 0x000fe20000010000 */
[C---:B------:R-:W-:Y:S01]  /*5470*/  IMAD.SHL.U32 R2, R97.reuse, 0x20, RZ ;  /* 0x0000002061027824 */ /* 0x040fe200078e00ff */
[C---:B------:R-:W-:Y:S01]  /*5480*/  LOP3.LUT R98, R97.reuse, 0x2, RZ, 0xc0, !PT ;  /* 0x0000000261627812 */ /* 0x040fe200078ec0ff */
[C---:B------:R-:W-:Y:S01]  /*5490*/  IMAD.SHL.U32 R103, R97.reuse, 0x4, RZ ;  /* 0x0000000461677824 */ /* 0x040fe200078e00ff */
[C---:B------:R-:W-:Y:S01]  /*54a0*/  LOP3.LUT R104, R97.reuse, 0x60, RZ, 0xc0, !PT ;  /* 0x0000006061687812 */ /* 0x040fe200078ec0ff */
[C---:B------:R-:W-:Y:S01]  /*54b0*/  IMAD.U32 R46, R97.reuse, 0x10000, RZ ;  /* 0x00010000612e7824 */ /* 0x040fe200078e00ff */
[----:B------:R-:W-:Y:S02]  /*54c0*/  UMOV UR48, 0x400 ;  /* 0x0000040000307882 */ /* 0x000fe40000000000 */
[----:B------:R-:W1:Y:S01]  /*54d0*/  LDC R95, c[0x0][0x370] ;  /* 0x0000dc00ff5f7b82 */ /* 0x000e620000000800 */
[----:B------:R-:W-:Y:S01]  /*54e0*/  ULEA UR48, UR37, UR48, 0x18 ;  /* 0x0000003025307291 */ /* 0x000fe2000f8ec0ff */
[----:B------:R-:W-:Y:S01]  /*54f0*/  LOP3.LUT R3, R2, 0xc0, RZ, 0xc0, !PT ;  /* 0x000000c002037812 */ /* 0x000fe200078ec0ff */
[----:B------:R-:W-:Y:S01]  /*5500*/  IMAD.MOV.U32 R45, RZ, RZ, RZ ;  /* 0x000000ffff2d7224 */ /* 0x000fe200078e00ff */
[----:B------:R-:W-:Y:S01]  /*5510*/  LOP3.LUT R97, R97, 0x4, RZ, 0xc0, !PT ;  /* 0x0000000461617812 */ /* 0x000fe200078ec0ff */
[----:B------:R-:W-:Y:S01]  /*5520*/  UIADD3 UR52, UPT, UPT, UR48, 0x200, URZ ;  /* 0x0000020030347890 */ /* 0x000fe2000fffe0ff */
[----:B------:R-:W-:-:S02]  /*5530*/  LOP3.LUT R103, R3, 0x18, R103, 0xf8, !PT ;  /* 0x0000001803677812 */ /* 0x000fc400078ef867 */
[----:B------:R-:W-:Y:S01]  /*5540*/  CS2R R100, SRZ ;  /* 0x0000000000647805 */ /* 0x000fe2000001ff00 */
[----:B------:R-:W2:Y:S01]  /*5550*/  LDC R42, c[0x0][0xb0c] ;  /* 0x0002c300ff2a7b82 */ /* 0x000ea20000000800 */
[----:B------:R-:W-:Y:S01]  /*5560*/  LOP3.LUT R46, R46, 0x600000, RZ, 0xc0, !PT ;  /* 0x006000002e2e7812 */ /* 0x000fe200078ec0ff */
[----:B------:R-:W-:Y:S01]  /*5570*/  IMAD.MOV.U32 R108, RZ, RZ, RZ ;  /* 0x000000ffff6c7224 */ /* 0x000fe200078e00ff */
[----:B------:R-:W-:Y:S01]  /*5580*/  IADD3 R102, PT, PT, -R97, 0x2, RZ ;  /* 0x0000000261667810 */ /* 0x000fe20007ffe1ff */
[----:B------:R-:W-:Y:S01]  /*5590*/  IMAD.MOV R98, RZ, RZ, -R98 ;  /* 0x000000ffff627224 */ /* 0x000fe200078e0a62 */
[----:B------:R-:W-:Y:S01]  /*55a0*/  LOP3.LUT R103, R103, 0xf20, R2, 0xf8, !PT ;  /* 0x00000f2067677812 */ /* 0x000fe200078ef802 */
[----:B------:R-:W-:Y:S01]  /*55b0*/  IMAD.MOV R97, RZ, RZ, -R97 ;  /* 0x000000ffff617224 */ /* 0x000fe200078e0a61 */
[----:B------:R-:W3:Y:S01]  /*55c0*/  LDCU.64 UR54, c[0x0][0x348] ;  /* 0x00006900ff3677ac */ /* 0x000ee20008000a00 */
[----:B------:R-:W4:Y:S01]  /*55d0*/  LDC R93, c[0x0][0xb20] ;  /* 0x0002c800ff5d7b82 */ /* 0x000f220000000800 */
[----:B------:R-:W3:Y:S01]  /*55e0*/  LDS R0, [UR48+0x190] ;  /* 0x00019030ff007984 */ /* 0x000ee20008000800 */
[----:B------:R-:W-:Y:S01]  /*55f0*/  IMAD.SHL.U32 R102, R102, 0x10, RZ ;  /* 0x0000001066667824 */ /* 0x000fe200078e00ff */
[----:B------:R-:W-:Y:S01]  /*5600*/  LEA R103, R103, UR52, 0x1 ;  /* 0x0000003467677c11 */ /* 0x000fe2000f8e08ff */
[----:B------:R-:W-:Y:S01]  /*5610*/  UMOV UR51, 0x1 ;  /* 0x0000000100337882 */ /* 0x000fe20000000000 */
[----:B------:R-:W-:Y:S01]  /*5620*/  UMOV UR56, URZ ;  /* 0x000000ff00387c82 */ /* 0x000fe20008000000 */
[----:B------:R-:W1:Y:S02]  /*5630*/  LDCU.64 UR38, c[0x0][0x888] ;  /* 0x00011100ff2677ac */ /* 0x000e640008000a00 */
[----:B------:R-:W1:Y:S01]  /*5640*/  LDC R41, c[0x0][0xb30] ;  /* 0x0002cc00ff297b82 */ /* 0x000e620000000800 */
[----:B------:R-:W1:Y:S01]  /*5650*/  LDCU.64 UR44, c[0x0][0x890] ;  /* 0x00011200ff2c77ac */ /* 0x000e620008000a00 */
[----:B------:R-:W-:Y:S01]  /*5660*/  UMOV UR50, URZ ;  /* 0x000000ff00327c82 */ /* 0x000fe20008000000 */
[----:B------:R-:W-:-:S05]  /*5670*/  UMOV UR49, URZ ;  /* 0x000000ff00317c82 */ /* 0x000fca0008000000 */
[----:B------:R-:W1:Y:S08]  /*5680*/  LDC.64 R88, c[0x0][0xb10] ;  /* 0x0002c400ff587b82 */ /* 0x000e700000000a00 */
[----:B------:R-:W1:Y:S08]  /*5690*/  LDC.64 R38, c[0x0][0xb18] ;  /* 0x0002c600ff267b82 */ /* 0x000e700000000a00 */
[----:B------:R-:W1:Y:S08]  /*56a0*/  LDC.64 R36, c[0x0][0xb28] ;  /* 0x0002ca00ff247b82 */ /* 0x000e700000000a00 */
[----:B------:R-:W1:Y:S01]  /*56b0*/  LDC.64 R86, c[0x0][0x8b0] ;  /* 0x00022c00ff567b82 */ /* 0x000e620000000a00 */
[----:B---3--:R-:W-:-:S07]  /*56c0*/  IMAD.IADD R46, R0, 0x1, R46 ;  /* 0x00000001002e7824 */ /* 0x008fce00078e022e */
[----:B------:R-:W3:Y:S08]  /*56d0*/  LDC.64 R84, c[0x0][0x8a8] ;  /* 0x00022a00ff547b82 */ /* 0x000ef00000000a00 */
[----:B--2-4-:R-:W1:Y:S02]  /*56e0*/  LDC R94, c[0x0][0x374] ;  /* 0x0000dd00ff5e7b82 */ /* 0x014e640000000800 */
.L_x_135:
[----:B------:R-:W-:Y:S02]  /*56f0*/  LEA R0, R108, UR48, 0x3 ;  /* 0x000000306c007c11 */ /* 0x000fe4000f8e18ff */
[----:B------:R-:W-:Y:S02]  /*5700*/  SHF.L.U32 R2, R100, 0x1f, RZ ;  /* 0x0000001f64027819 */ /* 0x000fe400000006ff */
[----:B------:R-:W-:Y:S02]  /*5710*/  LEA R16, R108, UR48, 0x4 ;  /* 0x000000306c107c11 */ /* 0x000fe4000f8e20ff */
[----:B------:R-:W2:Y:S02]  /*5720*/  SYNCS.PHASECHK.TRANS64.TRYWAIT P0, [R0+URZ+0xe0], R2 ;  /* 0x0000e002000075a7 */ /* 0x000ea400080011ff */
[----:B--2---:R-:W-:Y:S05]  /*5730*/  @!P0 BRA `(.L_x_105) ;  /* 0x0000003400548947 */ /* 0x004fea0003800000 */
.L_x_192:
[----:B------:R-:W4:Y:S01]  /*5740*/  LDC.64 R10, c[0x0][0xb10] ;  /* 0x0002c400ff0a7b82 */ /* 0x000f220000000a00 */
[----:B------:R-:W3:Y:S01]  /*5750*/  LDS.128 R16, [R16+0x170] ;  /* 0x0001700010107984 */ /* 0x000ee20000000c00 */
[----:B-1----:R-:W-:Y:S01]  /*5760*/  ISETP.NE.AND P1, PT, R41, 0x1, PT ;  /* 0x000000012900780c */ /* 0x002fe20003f25270 */
[----:B--2---:R-:W-:Y:S01]  /*5770*/  VIADD R0, R0, 0xf0 ;  /* 0x000000f000007836 */ /* 0x004fe20000000000 */
[----:B------:R-:W-:Y:S04]  /*5780*/  ISETP.GE.AND P0, PT, R40, 0x1, PT ;  /* 0x000000012800780c */ /* 0x000fe80003f06270 */
[----:B------:R-:W1:Y:S01]  /*5790*/  LDC.64 R8, c[0x0][0xb18] ;  /* 0x0002c600ff087b82 */ /* 0x000e620000000a00 */
[----:B------:R-:W-:Y:S01]  /*57a0*/  PRMT R0, RZ, 0x654, R0 ;  /* 0x00000654ff007816 */ /* 0x000fe20000000000 */
[----:B------:R-:W-:Y:S01]  /*57b0*/  @!PT LDS RZ, [RZ] ;  /* 0x00000000fffff984 */ /* 0x000fe20000000800 */
[----:B------:R-:W-:Y:S01]  /*57c0*/  @!PT LDS RZ, [RZ] ;  /* 0x00000000fffff984 */ /* 0x000fe20000000800 */
[----:B------:R-:W-:Y:S01]  /*57d0*/  @!PT LDS RZ, [RZ] ;  /* 0x00000000fffff984 */ /* 0x000fe20000000800 */
[----:B------:R-:W-:Y:S01]  /*57e0*/  @!PT LDS RZ, [RZ] ;  /* 0x00000000fffff984 */ /* 0x000fe20000000800 */
[----:B------:R2:W-:Y:S06]  /*57f0*/  MEMBAR.ALL.CTA ;  /* 0x0000000000007992 */ /* 0x0005ec0000008000 */
[----:B--2---:R-:W2:Y:S01]  /*5800*/  FENCE.VIEW.ASYNC.S ;  /* 0x00000000000073c6 */ /* 0x004ea20000000000 */
[----:B------:R-:W1:Y:S08]  /*5810*/  @!P1 LDC R12, c[0x0][0xb20] ;  /* 0x0002c800ff0c9b82 */ /* 0x000e700000000800 */
[----:B------:R-:W1:Y:S01]  /*5820*/  @!P1 LDC R7, c[0x0][0xb0c] ;  /* 0x0002c300ff079b82 */ /* 0x000e620000000800 */
[----:B--2---:R2:W-:Y:S01]  /*5830*/  SYNCS.ARRIVE.TRANS64.RED.A1T0 RZ, [R0+URZ], RZ ;  /* 0x000000ff00ff79a7 */ /* 0x0045e200081004ff */
[----:B---3--:R-:W-:Y:S04]  /*5840*/  LOP3.LUT P4, RZ, R18, 0x1, RZ, 0xc0, !PT ;  /* 0x0000000112ff7812 */ /* 0x008fe8000788c0ff */
[----:B------:R-:W-:Y:S09]  /*5850*/  P2R R105, PR, RZ, 0x10 ;  /* 0x00000010ff697803 */ /* 0x000ff20000000000 */
[----:B------:R-:W-:Y:S02]  /*5860*/  @P4 MOV R44, R16 ;  /* 0x00000010002c4202 */ /* 0x000fe40000000f00 */
[----:B------:R-:W-:Y:S01]  /*5870*/  @P4 LOP3.LUT R43, R17, 0xffff, RZ, 0xc0, !PT ;  /* 0x0000ffff112b4812 */ /* 0x000fe200078ec0ff */
[----:B--2-4-:R-:W-:Y:S06]  /*5880*/  @!P0 BRA `(.L_x_106) ;  /* 0x0000000000a48947 */ /* 0x014fec0003800000 */
[----:B------:R-:W-:Y:S01]  /*5890*/  IMAD.HI.U32 R0, R94, R39, RZ ;  /* 0x000000275e007227 */ /* 0x000fe200078e00ff */
[----:B------:R-:W-:Y:S02]  /*58a0*/  ISETP.NE.AND P0, PT, R38, 0x1, PT ;  /* 0x000000012600780c */ /* 0x000fe40003f05270 */
[----:B------:R-:W-:Y:S01]  /*58b0*/  ISETP.NE.AND P2, PT, R40, 0x1, PT ;  /* 0x000000012800780c */ /* 0x000fe20003f45270 */
[----:B------:R-:W-:Y:S01]  /*58c0*/  IMAD.HI.U32 R4, R95, R88, RZ ;  /* 0x000000585f047227 */ /* 0x000fe200078e00ff */
[----:B------:R-:W-:Y:S02]  /*58d0*/  SHF.R.U32.HI R0, RZ, R93, R0 ;  /* 0x0000005dff007219 */ /* 0x000fe40000011600 */
[----:B------:R-:W-:Y:S01]  /*58e0*/  ISETP.NE.AND P3, PT, R42, 0x1, PT ;  /* 0x000000012a00780c */ /* 0x000fe20003f65270 */
[----:B------:R-:W-:Y:S01]  /*58f0*/  IMAD.HI.U32 R6, R43, R39, RZ ;  /* 0x000000272b067227 */ /* 0x000fe200078e00ff */
[-C--:B------:R-:W-:Y:S02]  /*5900*/  SHF.R.U32.HI R4, RZ, R89.reuse, R4 ;  /* 0x00000059ff047219 */ /* 0x080fe40000011604 */
[----:B------:R-:W-:Y:S01]  /*5910*/  SEL R0, R94, R0, !P0 ;  /* 0x000000005e007207 */ /* 0x000fe20004000000 */
[----:B------:R-:W-:Y:S01]  /*5920*/  IMAD.HI.U32 R5, R44, R88, RZ ;  /* 0x000000582c057227 */ /* 0x000fe200078e00ff */
[----:B------:R-:W-:Y:S03]  /*5930*/  SEL R4, R95, R4, !P3 ;  /* 0x000000045f047207 */ /* 0x000fe60005800000 */
[-C--:B------:R-:W-:Y:S01]  /*5940*/  IMAD.HI.U32 R3, R0, R36.reuse, RZ ;  /* 0x0000002400037227 */ /* 0x080fe200078e00ff */
[----:B------:R-:W-:Y:S03]  /*5950*/  SHF.R.U32.HI R5, RZ, R89, R5 ;  /* 0x00000059ff057219 */ /* 0x000fe60000011605 */
[----:B------:R-:W-:Y:S01]  /*5960*/  IMAD.HI.U32 R2, R4, R36, RZ ;  /* 0x0000002404027227 */ /* 0x000fe200078e00ff */
[----:B------:R-:W-:Y:S02]  /*5970*/  @P2 SHF.R.U32.HI R0, RZ, R37, R3 ;  /* 0x00000025ff002219 */ /* 0x000fe40000011603 */
[----:B------:R-:W-:Y:S02]  /*5980*/  SHF.R.U32.HI R3, RZ, R93, R6 ;  /* 0x0000005dff037219 */ /* 0x000fe40000011606 */
[----:B------:R-:W-:Y:S01]  /*5990*/  @P2 SHF.R.U32.HI R4, RZ, R37, R2 ;  /* 0x00000025ff042219 */ /* 0x000fe20000011602 */
[----:B------:R-:W-:Y:S01]  /*59a0*/  IMAD R0, R40, R0, RZ ;  /* 0x0000000028007224 */ /* 0x000fe200078e02ff */
[----:B------:R-:W-:Y:S02]  /*59b0*/  SEL R3, R43, R3, !P0 ;  /* 0x000000032b037207 */ /* 0x000fe40004000000 */
[----:B------:R-:W-:Y:S01]  /*59c0*/  SEL R2, R44, R5, !P3 ;  /* 0x000000052c027207 */ /* 0x000fe20005800000 */
[----:B------:R-:W-:Y:S01]  /*59d0*/  IMAD R5, R40, R4, RZ ;  /* 0x0000000428057224 */ /* 0x000fe200078e02ff */
[C---:B------:R-:W-:Y:S01]  /*59e0*/  ISETP.GE.AND P0, PT, R3.reuse, R0, PT ;  /* 0x000000000300720c */ /* 0x040fe20003f06270 */
[C---:B------:R-:W-:Y:S03]  /*59f0*/  IMAD.HI.U32 R0, R3.reuse, R36, RZ ;  /* 0x0000002403007227 */ /* 0x040fe600078e00ff */
[C---:B------:R-:W-:Y:S02]  /*5a00*/  ISETP.GE.OR P0, PT, R2.reuse, R5, P0 ;  /* 0x000000050200720c */ /* 0x040fe40000706670 */
[----:B------:R-:W-:Y:S04]  /*5a10*/  SHF.R.U32.HI R0, RZ, R37, R0 ;  /* 0x00000025ff007219 */ /* 0x000fe80000011600 */
[C---:B------:R-:W-:Y:S05]  /*5a20*/  SEL R6, R3.reuse, R0, !P2 ;  /* 0x0000000003067207 */ /* 0x040fea0005000000 */
        /* <DEDUP_REMOVED lines=14> */
[----:B------:R-:W-:Y:S07]  /*5b10*/  IMAD R43, R3, R38, R43 ;  /* 0x00000026032b7224 */ /* 0x000fee00078e022b */
.L_x_106:
[----:B-1----:R-:W-:Y:S01]  /*5b20*/  @!P1 ISETP.NE.AND P0, PT, R8, 0x1, PT ;  /* 0x000000010800980c */ /* 0x002fe20003f05270 */
[----:B------:R-:W-:Y:S01]  /*5b30*/  @!P1 IMAD.HI.U32 R0, R44, R10, RZ ;  /* 0x0000000a2c009227 */ /* 0x000fe200078e00ff */
[----:B------:R-:W-:Y:S01]  /*5b40*/  @!P1 ISETP.NE.AND P2, PT, R7, 0x1, PT ;  /* 0x000000010700980c */ /* 0x000fe20003f45270 */
[----:B------:R-:W-:Y:S01]  /*5b50*/  ULOP3.LUT UP0, URZ, UR52, 0x1b0, URZ, 0xc0, !UPT ;  /* 0x000001b034ff7892 */ /* 0x000fe2000f80c0ff */
[----:B------:R-:W-:Y:S01]  /*5b60*/  R2UR UR42, R14 ;  /* 0x000000000e2a72ca */ /* 0x000fe200000e0000 */
[----:B------:R-:W-:Y:S01]  /*5b70*/  @!P1 IMAD.HI.U32 R2, R43, R9, RZ ;  /* 0x000000092b029227 */ /* 0x000fe200078e00ff */
[----:B------:R-:W-:Y:S02]  /*5b80*/  @!P1 SHF.R.U32.HI R0, RZ, R11, R0 ;  /* 0x0000000bff009219 */ /* 0x000fe40000011600 */
[----:B------:R-:W-:Y:S01]  /*5b90*/  R2UR UR41, R15 ;  /* 0x000000000f2972ca */ /* 0x000fe200000e0000 */
[----:B------:R-:W-:Y:S01]  /*5ba0*/  VIADD R108, R108, 0x1 ;  /* 0x000000016c6c7836 */ /* 0x000fe20000000000 */
[----:B------:R-:W-:Y:S02]  /*5bb0*/  @!P1 SHF.R.U32.HI R2, RZ, R12, R2 ;  /* 0x0000000cff029219 */ /* 0x000fe40000011602 */
[----:B------:R-:W-:Y:S02]  /*5bc0*/  @!P1 SEL R3, R44, R0, !P2 ;  /* 0x000000002c039207 */ /* 0x000fe40005000000 */
[----:B------:R-:W-:Y:S02]  /*5bd0*/  @!P1 SEL R2, R43, R2, !P0 ;  /* 0x000000022b029207 */ /* 0x000fe40004000000 */
[----:B------:R-:W-:Y:S01]  /*5be0*/  @P4 SHF.R.U32.HI R99, RZ, 0x10, R17 ;  /* 0x00000010ff634819 */ /* 0x000fe20000011611 */
[----:B------:R-:W-:Y:S02]  /*5bf0*/  USHF.L.U32 UR42, UR42, 0x7, URZ ;  /* 0x000000072a2a7899 */ /* 0x000fe400080006ff */
[----:B------:R-:W-:Y:S02]  /*5c00*/  @!P1 IMAD.IADD R0, R2, 0x1, -R3 ;  /* 0x0000000102009824 */ /* 0x000fe400078e0a03 */
[----:B------:R-:W-:Y:S01]  /*5c10*/  @!P1 IMAD.IADD R2, R3, 0x1, -R2 ;  /* 0x0000000103029824 */ /* 0x000fe200078e0a02 */
[----:B------:R-:W-:Y:S01]  /*5c20*/  USHF.L.U32 UR41, UR41, 0x6, URZ ;  /* 0x0000000629297899 */ /* 0x000fe200080006ff */
[----:B------:R-:W-:Y:S02]  /*5c30*/  @!P1 IMAD R44, R0, R7, R44 ;  /* 0x00000007002c9224 */ /* 0x000fe400078e022c */
[----:B------:R-:W-:Y:S01]  /*5c40*/  @!P1 IMAD R43, R2, R8, R43 ;  /* 0x00000008022b9224 */ /* 0x000fe200078e022b */
[----:B------:R-:W-:Y:S08]  /*5c50*/  BRA.U !UP0, `(.L_x_107) ;  /* 0x00000001087c7547 */ /* 0x000ff0000b800000 */
[----:B------:R-:W1:Y:S01]  /*5c60*/  LDCU.64 UR8, c[0x4][0x80] ;  /* 0x01001000ff0877ac */ /* 0x000e620008000a00 */
[----:B------:R-:W-:Y:S01]  /*5c70*/  MOV R2, 0x0 ;  /* 0x0000000000027802 */ /* 0x000fe20000000f00 */
[----:B------:R-:W-:Y:S02]  /*5c80*/  HFMA2 R12, -RZ, RZ, 0, 5.9604644775390625e-08 ;  /* 0x00000001ff0c7431 */ /* 0x000fe400000001ff */
[----:B------:R-:W-:Y:S01]  /*5c90*/  IMAD.MOV.U32 R8, RZ, RZ, 0x70 ;  /* 0x00000070ff087424 */ /* 0x000fe200078e00ff */
[----:B------:R2:W3:Y:S01]  /*5ca0*/  LDC.64 R14, c[0x4][R2] ;  /* 0x01000000020e7b82 */ /* 0x0004e20000000a00 */
[----:B------:R-:W4:Y:S01]  /*5cb0*/  LDCU.64 UR6, c[0x4][0x88] ;  /* 0x01001100ff0677ac */ /* 0x000f220008000a00 */
[----:B------:R-:W-:Y:S01]  /*5cc0*/  IMAD.MOV.U32 R13, RZ, RZ, RZ ;  /* 0x000000ffff0d7224 */ /* 0x000fe200078e00ff */
[----:B------:R-:W2:Y:S01]  /*5cd0*/  LDCU.64 UR4, c[0x4][0x8] ;  /* 0x01000100ff0477ac */ /* 0x000ea20008000a00 */
[----:B-1----:R-:W-:Y:S01]  /*5ce0*/  MOV R5, UR9 ;  /* 0x0000000900057c02 */ /* 0x002fe20008000f00 */
[----:B------:R-:W-:Y:S01]  /*5cf0*/  IMAD.U32 R4, RZ, RZ, UR8 ;  /* 0x00000008ff047e24 */ /* 0x000fe2000f8e00ff */
[----:B----4-:R-:W-:Y:S01]  /*5d00*/  MOV R7, UR7 ;  /* 0x0000000700077c02 */ /* 0x010fe20008000f00 */
[----:B------:R-:W-:Y:S01]  /*5d10*/  IMAD.U32 R6, RZ, RZ, UR6 ;  /* 0x00000006ff067e24 */ /* 0x000fe2000f8e00ff */
[----:B--2---:R-:W-:Y:S01]  /*5d20*/  MOV R11, UR5 ;  /* 0x00000005000b7c02 */ /* 0x004fe20008000f00 */
[----:B------:R-:W-:Y:S02]  /*5d30*/  IMAD.U32 R10, RZ, RZ, UR4 ;  /* 0x00000004ff0a7e24 */ /* 0x000fe4000f8e00ff */
[----:B------:R-:W-:Y:S07]  /*5d40*/  LEPC R20, `(.L_x_108) ;  /* 0x000000001014794e */ /* 0x000fee0000000000 */
[----:B---3-5:R-:W-:Y:S05]  /*5d50*/  CALL.ABS.NOINC R14 ;  /* 0x000000000e007343 */ /* 0x028fea0003c00000 */
.L_x_108:
[----:B------:R-:W1:Y:S01]  /*5d60*/  LDCU.64 UR8, c[0x4][0x80] ;  /* 0x01001000ff0877ac */ /* 0x000e620008000a00 */
[----:B------:R-:W2:Y:S01]  /*5d70*/  LDC.64 R2, c[0x4][R2] ;  /* 0x0100000002027b82 */ /* 0x000ea20000000a00 */
[----:B------:R-:W-:Y:S02]  /*5d80*/  HFMA2 R12, -RZ, RZ, 0, 5.9604644775390625e-08 ;  /* 0x00000001ff0c7431 */ /* 0x000fe400000001ff */
[----:B------:R-:W-:Y:S02]  /*5d90*/  IMAD.MOV.U32 R8, RZ, RZ, 0x70 ;  /* 0x00000070ff087424 */ /* 0x000fe400078e00ff */
[----:B------:R-:W-:Y:S01]  /*5da0*/  IMAD.MOV.U32 R13, RZ, RZ, RZ ;  /* 0x000000ffff0d7224 */ /* 0x000fe200078e00ff */
[----:B------:R-:W3:Y:S01]  /*5db0*/  LDCU.64 UR6, c[0x4][0x88] ;  /* 0x01001100ff0677ac */ /* 0x000ee20008000a00 */
[----:B------:R-:W4:Y:S01]  /*5dc0*/  LDCU.64 UR4, c[0x4][0x8] ;  /* 0x01000100ff0477ac */ /* 0x000f220008000a00 */
[----:B-1----:R-:W-:Y:S02]  /*5dd0*/  MOV R4, UR8 ;  /* 0x0000000800047c02 */ /* 0x002fe40008000f00 */
[----:B------:R-:W-:Y:S02]  /*5de0*/  MOV R5, UR9 ;  /* 0x0000000900057c02 */ /* 0x000fe40008000f00 */
[----:B---3--:R-:W-:Y:S01]  /*5df0*/  MOV R7, UR7 ;  /* 0x0000000700077c02 */ /* 0x008fe20008000f00 */
[----:B------:R-:W-:Y:S01]  /*5e00*/  IMAD.U32 R6, RZ, RZ, UR6 ;  /* 0x00000006ff067e24 */ /* 0x000fe2000f8e00ff */
[----:B----4-:R-:W-:Y:S01]  /*5e10*/  MOV R11, UR5 ;  /* 0x00000005000b7c02 */ /* 0x010fe20008000f00 */
[----:B------:R-:W-:Y:S02]  /*5e20*/  IMAD.U32 R10, RZ, RZ, UR4 ;  /* 0x00000004ff0a7e24 */ /* 0x000fe4000f8e00ff */
[----:B------:R-:W-:Y:S07]  /*5e30*/  LEPC R20, `(.L_x_107) ;  /* 0x000000001014794e */ /* 0x000fee0000000000 */
[----:B--2---:R-:W-:Y:S05]  /*5e40*/  CALL.ABS.NOINC R2 ;  /* 0x0000000002007343 */ /* 0x004fea0003c00000 */
.L_x_107:
[----:B------:R-:W-:Y:S01]  /*5e50*/  ISETP.NE.U32.AND P4, PT, R86, RZ, PT ;  /* 0x000000ff5600720c */ /* 0x000fe20003f85070 */
[----:B------:R-:W-:Y:S01]  /*5e60*/  UISETP.NE.AND UP2, UPT, UR53, URZ, UPT ;  /* 0x000000ff3500728c */ /* 0x000fe2000bf45270 */
[----:B------:R-:W-:Y:S01]  /*5e70*/  ISETP.NE.U32.AND P2, PT, RZ, UR38, PT ;  /* 0x00000026ff007c0c */ /* 0x000fe2000bf45070 */
[----:B------:R-:W-:Y:S01]  /*5e80*/  UISETP.NE.U32.AND UP1, UPT, UR44, URZ, UPT ;  /* 0x000000ff2c00728c */ /* 0x000fe2000bf25070 */
[----:B------:R-:W-:Y:S01]  /*5e90*/  ISETP.NE.AND.EX P4, PT, R87, RZ, PT, P4 ;  /* 0x000000ff5700720c */ /* 0x000fe20003f85340 */
[----:B------:R-:W-:Y:S01]  /*5ea0*/  UPLOP3.LUT UP0, UPT, UPT, UPT, UPT, 0x40, 0x4 ;  /* 0x000000000004789c */ /* 0x000fe20003f0e870 */
[----:B------:R-:W-:Y:S01]  /*5eb0*/  ISETP.NE.AND.EX P2, PT, RZ, UR39, PT, P2 ;  /* 0x00000027ff007c0c */ /* 0x000fe2000bf45320 */
[----:B------:R-:W-:Y:S01]  /*5ec0*/  UISETP.NE.AND.EX UP1, UPT, UR45, URZ, UPT, UP1 ;  /* 0x000000ff2d00728c */ /* 0x000fe2000bf25310 */
[----:B------:R-:W-:Y:S04]  /*5ed0*/  PLOP3.LUT P1, PT, PT, PT, UP2, 0x80, 0x8 ;  /* 0x000000000008781c */ /* 0x000fe80003f2f028 */
[----:B------:R-:W-:Y:S06]  /*5ee0*/  @UP2 UPLOP3.LUT UP0, UPT, UPT, UPT, UP1, 0x80, 0x8 ;  /* 0x000000000008289c */ /* 0x000fec0003f0f010 */
[----:B------:R-:W-:Y:S01]  /*5ef0*/  PLOP3.LUT P0, PT, PT, PT, UP0, 0x80, 0x8 ;  /* 0x000000000008781c */ /* 0x000fe20003f0f008 */
[----:B------:R-:W-:Y:S01]  /*5f00*/  @!UPT UIADD3 URZ, UPT, UPT, URZ, URZ, URZ ;  /* 0x000000fffffff290 */ /* 0x000fe2000fffe0ff */
[----:B------:R-:W-:Y:S11]  /*5f10*/  BRA.U !UP1, `(.L_x_109) ;  /* 0x0000000109387547 */ /* 0x000ff6000b800000 */
[----:B------:R-:W-:Y:S01]  /*5f20*/  UISETP.NE.U32.AND UP0, UPT, UR38, URZ, UPT ;  /* 0x000000ff2600728c */ /* 0x000fe2000bf05070 */
[----:B------:R-:W-:Y:S02]  /*5f30*/  HFMA2 R0, -RZ, RZ, 0, 5.9604644775390625e-08 ;  /* 0x00000001ff007431 */ /* 0x000fe400000001ff */
[----:B------:R-:W-:Y:S01]  /*5f40*/  IMAD.MOV.U32 R92, RZ, RZ, 0x1 ;  /* 0x00000001ff5c7424 */ /* 0x000fe200078e00ff */
[----:B------:R-:W-:Y:S06]  /*5f50*/  UISETP.NE.AND.EX UP0, UPT, UR39, URZ, UPT, UP0 ;  /* 0x000000ff2700728c */ /* 0x000fec000bf05300 */
[----:B------:R-:W-:Y:S05]  /*5f60*/  PLOP3.LUT P3, PT, PT, PT, UP0, 0x80, 0x8 ;  /* 0x000000000008781c */ /* 0x000fea0003f6f008 */
[----:B------:R-:W1:Y:S01]  /*5f70*/  @UP0 LDCU.64 UR6, c[0x0][0x888] ;  /* 0x00011100ff0607ac */ /* 0x000e620008000a00 */
[----:B------:R-:W-:Y:S07]  /*5f80*/  @UP0 UIMAD UR4, UR36, UR44, URZ ;  /* 0x0000002c240402a4 */ /* 0x000fee000f8e02ff */
[----:B------:R-:W-:Y:S01]  /*5f90*/  @!P3 PRMT R92, R0, 0x7610, R92 ;  /* 0x00007610005cb816 */ /* 0x000fe2000000005c */
[----:B-1----:R-:W-:Y:S03]  /*5fa0*/  @UP0 UIMAD.WIDE UR6, UR4, 0x4, UR6 ;  /* 0x00000004040608a5 */ /* 0x002fe6000f8e0206 */
[----:B------:R-:W1:Y:S03]  /*5fb0*/  @!UP0 LDCU UR4, c[0x0][0x880] ;  /* 0x00011000ff0487ac */ /* 0x000e660008000800 */
[----:B------:R-:W-:Y:S01]  /*5fc0*/  IMAD.U32 R2, RZ, RZ, UR6 ;  /* 0x00000006ff027e24 */ /* 0x000fe2000f8e00ff */
[----:B------:R-:W-:Y:S05]  /*5fd0*/  MOV R3, UR7 ;  /* 0x0000000700037c02 */ /* 0x000fea0008000f00 */
[----:B-----5:R2:W5:Y:S02]  /*5fe0*/  @P3 LDG.E R49, desc[UR46][R2.64] ;  /* 0x0000002e02313981 */ /* 0x020564000c1e1900 */
[----:B-12---:R-:W-:Y:S02]  /*5ff0*/  @!P3 IMAD.U32 R49, RZ, RZ, UR4 ;  /* 0x00000004ff31be24 */ /* 0x006fe4000f8e00ff */
.L_x_109:
[----:B------:R-:W-:Y:S05]  /*6000*/  @!P4 BRA `(.L_x_110) ;  /* 0x000000000020c947 */ /* 0x000fea0003800000 */
[----:B------:R-:W-:Y:S04]  /*6010*/  ISETP.NE.U32.AND P3, PT, R84, RZ, PT ;  /* 0x000000ff5400720c */ /* 0x000fe80003f65070 */
[----:B------:R-:W-:Y:S11]  /*6020*/  ISETP.NE.AND.EX P3, PT, R85, RZ, PT, P3 ;  /* 0x000000ff5500720c */ /* 0x000ff60003f65330 */
[----:B------:R-:W-:Y:S02]  /*6030*/  @!UPT UIADD3 URZ, UPT, UPT, URZ, URZ, URZ ;  /* 0x000000fffffff290 */ /* 0x000fe4000fffe0ff */
[----:B------:R-:W1:Y:S01]  /*6040*/  @P3 LDC.64 R2, c[0x0][0x8a8] ;  /* 0x00022a00ff023b82 */ /* 0x000e620000000a00 */
[----:B------:R-:W-:Y:S04]  /*6050*/  @P3 IMAD R0, R86, UR36, RZ ;  /* 0x0000002456003c24 */ /* 0x000fe8000f8e02ff */
[----:B-1----:R-:W-:Y:S05]  /*6060*/  @P3 IMAD.WIDE R2, R0, 0x4, R2 ;  /* 0x0000000400023825 */ /* 0x002fea00078e0202 */
[----:B-----5:R1:W5:Y:S02]  /*6070*/  @P3 LDG.E R47, desc[UR46][R2.64] ;  /* 0x0000002e022f3981 */ /* 0x020364000c1e1900 */
[----:B-1----:R-:W2:Y:S02]  /*6080*/  @!P3 LDC R47, c[0x0][0x8a0] ;  /* 0x00022800ff2fbb82 */ /* 0x002ea40000000800 */
.L_x_110:
[----:B-----5:R-:W-:Y:S01]  /*6090*/  FSETP.NEU.AND P3, PT, R49, RZ, PT ;  /* 0x000000ff3100720b */ /* 0x020fe20003f6d000 */
[----:B------:R-:W-:Y:S01]  /*60a0*/  ULOP3.LUT UR4, UR51, 0x1, URZ, 0x3c, !UPT ;  /* 0x0000000133047892 */ /* 0x000fe2000f8e3cff */
[----:B------:R-:W-:Y:S01]  /*60b0*/  SEL R4, RZ, 0xffffffff, P2 ;  /* 0xffffffffff047807 */ /* 0x000fe20001000000 */
[----:B------:R-:W-:Y:S01]  /*60c0*/  IMAD.U32 R68, RZ, RZ, UR56 ;  /* 0x00000038ff447e24 */ /* 0x000fe2000f8e00ff */
[----:B------:R-:W-:Y:S01]  /*60d0*/  @P1 LOP3.LUT P2, RZ, R92, 0xff, RZ, 0xc0, !PT ;  /* 0x000000ff5cff1812 */ /* 0x000fe2000784c0ff */
[----:B------:R-:W-:Y:S01]  /*60e0*/  IMAD.SHL.U32 R111, R98, 0x10, RZ ;  /* 0x00000010626f7824 */ /* 0x000fe200078e00ff */
[----:B------:R-:W-:Y:S01]  /*60f0*/  @P1 SEL R0, RZ, 0xffffffff, P3 ;  /* 0xffffffffff001807 */ /* 0x000fe20001800000 */
[----:B------:R-:W-:Y:S01]  /*6100*/  IMAD.U32 R71, RZ, RZ, UR4 ;  /* 0x00000004ff477e24 */ /* 0x000fe2000f8e00ff */
[----:B------:R-:W-:Y:S01]  /*6110*/  LEA R106, R45, UR48, 0x3 ;  /* 0x000000302d6a7c11 */ /* 0x000fe2000f8e18ff */
[----:B------:R-:W-:Y:S01]  /*6120*/  IMAD.SHL.U32 R68, R68, 0x2000, RZ ;  /* 0x0000200044447824 */ /* 0x000fe200078e00ff */
[----:B------:R-:W-:Y:S01]  /*6130*/  @P0 SEL R0, R4, R0, !P2 ;  /* 0x0000000004000207 */ /* 0x000fe20005000000 */
[----:B------:R-:W-:Y:S01]  /*6140*/  IMAD.SHL.U32 R110, R97, 0x10, RZ ;  /* 0x00000010616e7824 */ /* 0x000fe200078e00ff */
[----:B------:R-:W-:Y:S01]  /*6150*/  PLOP3.LUT P2, PT, PT, PT, UP1, 0x80, 0x8 ;  /* 0x000000000008781c */ /* 0x000fe20003f4f018 */
[----:B------:R-:W-:Y:S01]  /*6160*/  IMAD.IADD R63, R103, 0x1, R68 ;  /* 0x00000001673f7824 */ /* 0x000fe200078e0244 */
[----:B------:R-:W-:Y:S01]  /*6170*/  @P1 LOP3.LUT R0, R0, 0x1, RZ, 0xc0, !PT ;  /* 0x0000000100001812 */ /* 0x000fe200078ec0ff */
[----:B------:R-:W-:Y:S01]  /*6180*/  BSSY B1, `(.L_x_111) ;  /* 0x0000039000017945 */ /* 0x000fe20003800000 */
[----:B------:R-:W-:Y:S01]  /*6190*/  LOP3.LUT P4, R107, R92, 0xff, RZ, 0xc0, !PT ;  /* 0x000000ff5c6b7812 */ /* 0x000fe2000788c0ff */
[----:B------:R-:W-:Y:S01]  /*61a0*/  IMAD.IADD R62, R63, 0x1, R111 ;  /* 0x000000013f3e7824 */ /* 0x000fe200078e026f */
[----:B------:R-:W-:Y:S01]  /*61b0*/  ISETP.NE.U32.OR P5, PT, R0, 0x1, !P1 ;  /* 0x000000010000780c */ /* 0x000fe20004fa5470 */
[----:B------:R-:W-:Y:S01]  /*61c0*/  IMAD.U32 R0, RZ, RZ, UR56 ;  /* 0x00000038ff007e24 */ /* 0x000fe2000f8e00ff */
[----:B------:R-:W-:Y:S01]  /*61d0*/  SEL R3, RZ, 0xffffffff, P3 ;  /* 0xffffffffff037807 */ /* 0x000fe20001800000 */
[----:B------:R-:W-:Y:S01]  /*61e0*/  IMAD.MOV.U32 R70, RZ, RZ, 0x1 ;  /* 0x00000001ff467424 */ /* 0x000fe200078e00ff */
[----:B------:R-:W-:Y:S01]  /*61f0*/  P2R R109, PR, RZ, 0x20 ;  /* 0x00000020ff6d7803 */ /* 0x000fe20000000000 */
[----:B------:R-:W-:Y:S01]  /*6200*/  IMAD R48, R45, 0x40, R46 ;  /* 0x000000402d307824 */ /* 0x000fe200078e022e */
[----:B------:R-:W-:Y:S01]  /*6210*/  LEA R0, R0, UR48, 0x3 ;  /* 0x0000003000007c11 */ /* 0x000fe2000f8e18ff */
[----:B------:R-:W-:Y:S01]  /*6220*/  IMAD.U32 R69, RZ, RZ, UR56 ;  /* 0x00000038ff457e24 */ /* 0x000fe2000f8e00ff */
[----:B------:R-:W-:Y:S02]  /*6230*/  @P2 SEL R3, R4, R3, !P4 ;  /* 0x0000000304032207 */ /* 0x000fe40006000000 */
[----:B------:R-:W-:Y:S02]  /*6240*/  CS2R R82, SRZ ;  /* 0x0000000000527805 */ /* 0x000fe4000001ff00 */
[----:B------:R-:W-:Y:S02]  /*6250*/  CS2R R80, SRZ ;  /* 0x0000000000507805 */ /* 0x000fe4000001ff00 */
[----:B------:R-:W-:Y:S02]  /*6260*/  CS2R R74, SRZ ;  /* 0x00000000004a7805 */ /* 0x000fe4000001ff00 */
[----:B------:R-:W-:Y:S02]  /*6270*/  LOP3.LUT R3, R3, 0x1, RZ, 0xc0, !PT ;  /* 0x0000000103037812 */ /* 0x000fe400078ec0ff */
[----:B------:R-:W-:Y:S02]  /*6280*/  CS2R R72, SRZ ;  /* 0x0000000000487805 */ /* 0x000fe4000001ff00 */
[----:B------:R-:W-:Y:S02]  /*6290*/  @P5 SHF.L.U32 R2, R71, 0x1f, RZ ;  /* 0x0000001f47025819 */ /* 0x000fe400000006ff */
[----:B------:R-:W-:Y:S02]  /*62a0*/  CS2R R66, SRZ ;  /* 0x0000000000427805 */ /* 0x000fe4000001ff00 */
[----:B------:R-:W-:Y:S02]  /*62b0*/  ISETP.NE.U32.AND P2, PT, R3, 0x1, PT ;  /* 0x000000010300780c */ /* 0x000fe40003f45070 */
[----:B------:R-:W-:Y:S01]  /*62c0*/  CS2R R64, SRZ ;  /* 0x0000000000407805 */ /* 0x000fe2000001ff00 */
[----:B------:R1:W3:Y:S01]  /*62d0*/  @P5 SYNCS.PHASECHK.TRANS64.TRYWAIT P1, [R0+URZ+0xa0], R2 ;  /* 0x0000a002000055a7 */ /* 0x0002e200080211ff */
[----:B------:R-:W-:Y:S02]  /*62e0*/  CS2R R58, SRZ ;  /* 0x00000000003a7805 */ /* 0x000fe4000001ff00 */
[----:B------:R-:W-:Y:S02]  /*62f0*/  P2R R76, PR, RZ, 0x4 ;  /* 0x00000004ff4c7803 */ /* 0x000fe40000000000 */
[----:B------:R-:W-:Y:S01]  /*6300*/  CS2R R56, SRZ ;  /* 0x0000000000387805 */ /* 0x000fe2000001ff00 */
[----:B------:R-:W-:Y:S02]  /*6310*/  IMAD.IADD R61, R63, 0x1, R110 ;  /* 0x000000013f3d7824 */ /* 0x000fe400078e026e */
[----:B------:R-:W-:Y:S01]  /*6320*/  IMAD.IADD R60, R102, 0x1, R62 ;  /* 0x00000001663c7824 */ /* 0x000fe200078e023e */
[----:B-1----:R-:W-:Y:S04]  /*6330*/  SHF.L.U32 R2, R101, 0x1f, RZ ;  /* 0x0000001f65027819 */ /* 0x002fe800000006ff */
[----:B------:R1:W4:Y:S01]  /*6340*/  SYNCS.PHASECHK.TRANS64.TRYWAIT P0, [R106+URZ+0x100], R2 ;  /* 0x000100026a0075a7 */ /* 0x00032200080011ff */
[----:B---3--:R-:W-:Y:S01]  /*6350*/  @P5 SEL R70, RZ, 0x1, !P1 ;  /* 0x00000001ff465807 */ /* 0x008fe20004800000 */
[----:B-1----:R-:W-:Y:S06]  /*6360*/  @!P5 BRA `(.L_x_112) ;  /* 0x000000000068d947 */ /* 0x002fec0003800000 */
[----:B------:R-:W-:Y:S01]  /*6370*/  ISETP.NE.AND P1, PT, R70, RZ, PT ;  /* 0x000000ff4600720c */ /* 0x000fe20003f25270 */
[----:B------:R-:W-:Y:S01]  /*6380*/  BSSY B0, `(.L_x_113) ;  /* 0x000000d000007945 */ /* 0x000fe20003800000 */
[----:B------:R-:W-:Y:S02]  /*6390*/  CS2R R58, SRZ ;  /* 0x00000000003a7805 */ /* 0x000fe4000001ff00 */
[----:B------:R-:W-:Y:S02]  /*63a0*/  CS2R R56, SRZ ;  /* 0x0000000000387805 */ /* 0x000fe4000001ff00 */
[----:B------:R-:W-:Y:S02]  /*63b0*/  CS2R R66, SRZ ;  /* 0x0000000000427805 */ /* 0x000fe4000001ff00 */
[----:B------:R-:W-:Y:S02]  /*63c0*/  CS2R R64, SRZ ;  /* 0x0000000000407805 */ /* 0x000fe4000001ff00 */
[----:B------:R-:W-:Y:S02]  /*63d0*/  CS2R R74, SRZ ;  /* 0x00000000004a7805 */ /* 0x000fe4000001ff00 */
[----:B------:R-:W-:Y:S02]  /*63e0*/  CS2R R72, SRZ ;  /* 0x0000000000487805 */ /* 0x000fe4000001ff00 */
[----:B------:R-:W-:Y:S02]  /*63f0*/  CS2R R82, SRZ ;  /* 0x0000000000527805 */ /* 0x000fe4000001ff00 */
[----:B------:R-:W-:Y:S01]  /*6400*/  CS2R R80, SRZ ;  /* 0x0000000000507805 */ /* 0x000fe2000001ff00 */
[----:B------:R-:W-:Y:S06]  /*6410*/  @P1 BRA `(.L_x_114) ;  /* 0x00000000000c1947 */ /* 0x000fec0003800000 */
[----:B------:R-:W-:Y:S04]  /*6420*/  SHF.L.U32 R3, R71, 0x1f, RZ ;  /* 0x0000001f47037819 */ /* 0x000fe800000006ff */
[----:B------:R-:W1:Y:S02]  /*6430*/  SYNCS.PHASECHK.TRANS64.TRYWAIT P1, [R0+URZ+0xa0], R3 ;  /* 0x0000a003000075a7 */ /* 0x000e6400080211ff */
[----:B-1----:R-:W-:Y:S05]  /*6440*/  @!P1 BRA `(.L_x_115) ;  /* 0x0000002800249947 */ /* 0x002fea0003800000 */
.L_x_114:
[----:B------:R-:W-:Y:S05]  /*6450*/  BSYNC B0 ;  /* 0x0000000000007941 */ /* 0x000fea0003800000 */
.L_x_113:
[----:B------:R-:W-:Y:S01]  /*6460*/  ISETP.NE.AND P1, PT, R76, RZ, PT ;  /* 0x000000ff4c00720c */ /* 0x000fe20003f25270 */
[----:B------:R-:W-:Y:S04]  /*6470*/  UIADD3 UR5, UPT, UPT, UR56, 0x1, URZ ;  /* 0x0000000138057890 */ /* 0x000fe8000fffe0ff */
[----:B------:R-:W-:Y:S04]  /*6480*/  UISETP.NE.AND UP0, UPT, UR5, 0x3, UPT ;  /* 0x000000030500788c */ /* 0x000fe8000bf05270 */
[----:B------:R-:W-:Y:S02]  /*6490*/  USEL UR4, URZ, 0x1, UP0 ;  /* 0x00000001ff047887 */ /* 0x000fe40008000000 */
[----:B------:R-:W-:Y:S02]  /*64a0*/  USEL UR5, UR5, URZ, UP0 ;  /* 0x000000ff05057287 */ /* 0x000fe40008000000 */
[----:B------:R3:W1:Y:S02]  /*64b0*/  @P1 LDS.128 R56, [R63] ;  /* 0x000000003f381984 */ /* 0x0006640000000c00 */
[----:B------:R-:W-:Y:S02]  /*64c0*/  LOP3.LUT R71, R71, UR4, RZ, 0x3c, !PT ;  /* 0x0000000447477c12 */ /* 0x000fe4000f8e3cff */
[----:B------:R3:W1:Y:S01]  /*64d0*/  @P1 LDS.128 R64, [R62+0x10] ;  /* 0x000010003e401984 */ /* 0x0006620000000c00 */
[----:B------:R-:W-:Y:S03]  /*64e0*/  IMAD.U32 R69, RZ, RZ, UR5 ;  /* 0x00000005ff457e24 */ /* 0x000fe6000f8e00ff */
[----:B------:R3:W1:Y:S04]  /*64f0*/  @P1 LDS.128 R72, [R61+0x20] ;  /* 0x000020003d481984 */ /* 0x0006680000000c00 */
[----:B------:R3:W1:Y:S02]  /*6500*/  @P1 LDS.128 R80, [R60+0x10] ;  /* 0x000010003c501984 */ /* 0x0006640000000c00 */
.L_x_112:
[----:B------:R-:W-:Y:S05]  /*6510*/  BSYNC B1 ;  /* 0x0000000000017941 */ /* 0x000fea0003800000 */
.L_x_111:
[----:B-1----:R-:W-:Y:S04]  /*6520*/  SHF.R.U32.HI R0, RZ, 0x15, R48 ;  /* 0x00000015ff007819 */ /* 0x002fe80000011630 */
[----:B------:R-:W-:Y:S01]  /*6530*/  LOP3.LUT P1, RZ, R0, 0x3, R96, 0x48, !PT ;  /* 0x0000000300ff7812 */ /* 0x000fe20007824860 */
[----:B------:R-:W-:Y:S01]  /*6540*/  @!UPT UIADD3 URZ, UPT, UPT, URZ, URZ, URZ ;  /* 0x000000fffffff290 */ /* 0x000fe2000fffe0ff */
[----:B----4-:R-:W-:Y:S11]  /*6550*/  @P0 BRA `(.L_x_116) ;  /* 0x0000000000080947 */ /* 0x010ff60003800000 */
[----:B------:R-:W1:Y:S02]  /*6560*/  SYNCS.PHASECHK.TRANS64.TRYWAIT P0, [R106+URZ+0x100], R2 ;  /* 0x000100026a0075a7 */ /* 0x000e6400080011ff */
[----:B-1----:R-:W-:Y:S05]  /*6570*/  @!P0 BRA `(.L_x_117) ;  /* 0x0000002400ec8947 */ /* 0x002fea0003800000 */
.L_x_116:
[----:B------:R-:W-:Y:S05]  /*6580*/  @!P1 BRA `(.L_x_118) ;  /* 0x0000000000409947 */ /* 0x000fea0003800000 */
[----:B------:R-:W4:Y:S01]  /*6590*/  LDCU.64 UR8, c[0x4][0x70] ;  /* 0x01000e00ff0877ac */ /* 0x000f220008000a00 */
[----:B------:R-:W-:Y:S01]  /*65a0*/  MOV R3, 0x0 ;  /* 0x0000000000037802 */ /* 0x000fe20000000f00 */
[----:B------:R-:W-:Y:S02]  /*65b0*/  HFMA2 R12, -RZ, RZ, 0, 5.9604644775390625e-08 ;  /* 0x00000001ff0c7431 */ /* 0x000fe400000001ff */
[----:B------:R-:W-:Y:S02]  /*65c0*/  IMAD.MOV.U32 R8, RZ, RZ, 0x192 ;  /* 0x00000192ff087424 */ /* 0x000fe400078e00ff */
[----:B------:R-:W-:Y:S01]  /*65d0*/  IMAD.MOV.U32 R13, RZ, RZ, RZ ;  /* 0x000000ffff0d7224 */ /* 0x000fe200078e00ff */
[----:B------:R-:W5:Y:S01]  /*65e0*/  LDCU.64 UR6, c[0x4][0x78] ;  /* 0x01000f00ff0677ac */ /* 0x000f620008000a00 */
[----:B-1----:R-:W1:Y:S01]  /*65f0*/  LDC.64 R2, c[0x4][R3] ;  /* 0x0100000003027b82 */ /* 0x002e620000000a00 */
[----:B------:R-:W2:Y:S01]  /*6600*/  LDCU.64 UR4, c[0x4][0x10] ;  /* 0x01000200ff0477ac */ /* 0x000ea20008000a00 */
[----:B----4-:R-:W-:Y:S01]  /*6610*/  MOV R5, UR9 ;  /* 0x0000000900057c02 */ /* 0x010fe20008000f00 */
[----:B------:R-:W-:Y:S01]  /*6620*/  IMAD.U32 R4, RZ, RZ, UR8 ;  /* 0x00000008ff047e24 */ /* 0x000fe2000f8e00ff */
[----:B-----5:R-:W-:Y:S01]  /*6630*/  MOV R7, UR7 ;  /* 0x0000000700077c02 */ /* 0x020fe20008000f00 */
[----:B------:R-:W-:Y:S01]  /*6640*/  IMAD.U32 R6, RZ, RZ, UR6 ;  /* 0x00000006ff067e24 */ /* 0x000fe2000f8e00ff */
[----:B--2---:R-:W-:Y:S01]  /*6650*/  MOV R11, UR5 ;  /* 0x00000005000b7c02 */ /* 0x004fe20008000f00 */
[----:B------:R-:W-:Y:S02]  /*6660*/  IMAD.U32 R10, RZ, RZ, UR4 ;  /* 0x00000004ff0a7e24 */ /* 0x000fe4000f8e00ff */
[----:B------:R-:W-:Y:S07]  /*6670*/  LEPC R20, `(.L_x_118) ;  /* 0x000000001014794e */ /* 0x000fee0000000000 */
[----:B-1-3--:R-:W-:Y:S05]  /*6680*/  CALL.ABS.NOINC R2 ;  /* 0x0000000002007343 */ /* 0x00afea0003c00000 */
.L_x_118:
[----:B------:R-:W-:Y:S05]  /*6690*/  WARPSYNC.ALL ;  /* 0x0000000000007948 */ /* 0x000fea0003800000 */
[----:B------:R-:W-:Y:S01]  /*66a0*/  R2UR UR4, R48 ;  /* 0x00000000300472ca */ /* 0x000fe200000e0000 */
[--C-:B------:R-:W-:Y:S01]  /*66b0*/  HADD2.F32 R50, -RZ, R56.reuse.H0_H0 ;  /* 0x20000038ff327230 */ /* 0x100fe20000004100 */
[----:B------:R-:W-:Y:S01]  /*66c0*/  ISETP.NE.AND P0, PT, R104, RZ, PT ;  /* 0x000000ff6800720c */ /* 0x000fe20003f05270 */
[----:B------:R-:W-:Y:S01]  /*66d0*/  HADD2.F32 R51, -RZ, R56.H1_H1 ;  /* 0x30000038ff337230 */ /* 0x000fe20000004100 */
[----:B------:R-:W-:Y:S01]  /*66e0*/  BSSY.RECONVERGENT B0, `(.L_x_119) ;  /* 0x0000083000007945 */ /* 0x000fe20003800200 */
[--C-:B------:R-:W-:Y:S08]  /*66f0*/  HADD2.F32 R52, -RZ, R57.reuse.H0_H0 ;  /* 0x20000039ff347230 */ /* 0x100ff00000004100 */
[----:B------:R-:W2:Y:S02]  /*6700*/  LDTM.x32 R4, tmem[UR4] ;  /* 0x00000004000479ee */ /* 0x000ea400082c0000 */
[C---:B--2---:R-:W-:Y:S01]  /*6710*/  FMUL R0, R47.reuse, R4 ;  /* 0x000000042f007220 */ /* 0x044fe20000400000 */
[C---:B-1----:R-:W-:Y:S01]  /*6720*/  FMUL R2, R47.reuse, R5 ;  /* 0x000000052f027220 */ /* 0x042fe20000400000 */
[C---:B------:R-:W-:Y:S01]  /*6730*/  FMUL R4, R47.reuse, R8 ;  /* 0x000000082f047220 */ /* 0x040fe20000400000 */
[----:B------:R-:W-:Y:S01]  /*6740*/  FMUL R3, R47, R6 ;  /* 0x000000062f037220 */ /* 0x000fe20000400000 */
[C---:B------:R-:W-:Y:S01]  /*6750*/  FFMA R0, R49.reuse, R50, R0 ;  /* 0x0000003231007223 */ /* 0x040fe20000000000 */
[----:B------:R-:W-:Y:S01]  /*6760*/  FFMA R2, R49, R51, R2 ;  /* 0x0000003331027223 */ /* 0x000fe20000000002 */
[C---:B------:R-:W-:Y:S01]  /*6770*/  FMUL R5, R47.reuse, R9 ;  /* 0x000000092f057220 */ /* 0x040fe20000400000 */
        /* <DEDUP_REMOVED lines=16> */
[----:B------:R-:W-:Y:S02]  /*6880*/  HADD2.F32 R32, -RZ, R57.H1_H1 ;  /* 0x30000039ff207230 */ /* 0x000fe40000004100 */
[C---:B------:R-:W-:Y:S01]  /*6890*/  FMUL R26, R47.reuse, R30 ;  /* 0x0000001e2f1a7220 */ /* 0x040fe20000400000 */
[----:B------:R-:W-:Y:S01]  /*68a0*/  FMUL R29, R47, R33 ;  /* 0x000000212f1d7220 */ /* 0x000fe20000400000 */
[--C-:B------:R-:W-:Y:S02]  /*68b0*/  HADD2.F32 R33, -RZ, R58.reuse.H0_H0 ;  /* 0x2000003aff217230 */ /* 0x100fe40000004100 */
[----:B------:R-:W-:Y:S01]  /*68c0*/  FFMA R3, R49, R52, R3 ;  /* 0x0000003431037223 */ /* 0x000fe20000000003 */
[C---:B------:R-:W-:Y:S01]  /*68d0*/  FMUL R7, R47.reuse, R7 ;  /* 0x000000072f077220 */ /* 0x040fe20000400000 */
[----:B------:R-:W-:Y:S01]  /*68e0*/  FMUL R30, R47, R34 ;  /* 0x000000222f1e7220 */ /* 0x000fe20000400000 */
[----:B------:R-:W-:Y:S01]  /*68f0*/  HADD2.F32 R34, -RZ, R58.H1_H1 ;  /* 0x3000003aff227230 */ /* 0x000fe20000004100 */
[----:B------:R-:W-:Y:S01]  /*6900*/  F2FP.F16.F32.PACK_AB R52, R2, R0 ;  /* 0x000000000234723e */ /* 0x000fe200000000ff */
[--C-:B------:R-:W-:Y:S02]  /*6910*/  HADD2.F32 R0, -RZ, R59.reuse.H0_H0 ;  /* 0x2000003bff007230 */ /* 0x100fe40000004100 */
[C---:B------:R-:W-:Y:S01]  /*6920*/  FFMA R7, R49.reuse, R32, R7 ;  /* 0x0000002031077223 */ /* 0x040fe20000000007 */
[----:B------:R-:W-:Y:S02]  /*6930*/  HADD2.F32 R2, -RZ, R59.H1_H1 ;  /* 0x3000003bff027230 */ /* 0x000fe40000004100 */
[C---:B------:R-:W-:Y:S01]  /*6940*/  FFMA R4, R49.reuse, R33, R4 ;  /* 0x0000002131047223 */ /* 0x040fe20000000004 */
[C---:B------:R-:W-:Y:S01]  /*6950*/  FFMA R5, R49.reuse, R34, R5 ;  /* 0x0000002231057223 */ /* 0x040fe20000000005 */
[----:B------:R-:W-:Y:S01]  /*6960*/  FFMA R6, R49, R0, R6 ;  /* 0x0000000031067223 */ /* 0x000fe20000000006 */
[--C-:B------:R-:W-:Y:S02]  /*6970*/  HADD2.F32 R0, -RZ, R64.reuse.H0_H0 ;  /* 0x20000040ff007230 */ /* 0x100fe40000004100 */
[----:B------:R-:W-:Y:S01]  /*6980*/  FMUL R11, R47, R11 ;  /* 0x0000000b2f0b7220 */ /* 0x000fe20000400000 */
[----:B------:R-:W-:Y:S01]  /*6990*/  F2FP.F16.F32.PACK_AB R53, R7, R3 ;  /* 0x000000030735723e */ /* 0x000fe200000000ff */
[--C-:B------:R-:W-:Y:S02]  /*69a0*/  HADD2.F32 R3, -RZ, R65.reuse.H0_H0 ;  /* 0x20000041ff037230 */ /* 0x100fe40000004100 */
[----:B------:R-:W-:Y:S01]  /*69b0*/  FMUL R15, R47, R15 ;  /* 0x0000000f2f0f7220 */ /* 0x000fe20000400000 */
[C---:B------:R-:W-:Y:S01]  /*69c0*/  FFMA R11, R49.reuse, R2, R11 ;  /* 0x00000002310b7223 */ /* 0x040fe2000000000b */
[----:B------:R-:W-:Y:S02]  /*69d0*/  HADD2.F32 R2, -RZ, R64.H1_H1 ;  /* 0x30000040ff027230 */ /* 0x000fe40000004100 */
[----:B------:R-:W-:Y:S01]  /*69e0*/  FFMA R8, R49, R0, R8 ;  /* 0x0000000031087223 */ /* 0x000fe20000000008 */
[----:B------:R-:W-:Y:S02]  /*69f0*/  HADD2.F32 R0, -RZ, R65.H1_H1 ;  /* 0x30000041ff007230 */ /* 0x000fe40000004100 */
[C---:B------:R-:W-:Y:S01]  /*6a00*/  FMUL R19, R47.reuse, R19 ;  /* 0x000000132f137220 */ /* 0x040fe20000400000 */
[----:B------:R-:W-:Y:S01]  /*6a10*/  FMUL R23, R47, R23 ;  /* 0x000000172f177220 */ /* 0x000fe20000400000 */
[C---:B------:R-:W-:Y:S01]  /*6a20*/  FFMA R9, R49.reuse, R2, R9 ;  /* 0x0000000231097223 */ /* 0x040fe20000000009 */
[C---:B------:R-:W-:Y:S01]  /*6a30*/  FFMA R10, R49.reuse, R3, R10 ;  /* 0x00000003310a7223 */ /* 0x040fe2000000000a */
[----:B------:R-:W-:Y:S01]  /*6a40*/  FFMA R15, R49, R0, R15 ;  /* 0x00000000310f7223 */ /* 0x000fe2000000000f */
[--C-:B------:R-:W-:Y:S02]  /*6a50*/  HADD2.F32 R2, -RZ, R66.reuse.H0_H0 ;  /* 0x20000042ff027230 */ /* 0x100fe40000004100 */
[----:B------:R-:W-:Y:S01]  /*6a60*/  FMUL R27, R47, R27 ;  /* 0x0000001b2f1b7220 */ /* 0x000fe20000400000 */
[----:B------:R-:W-:Y:S01]  /*6a70*/  HADD2.F32 R0, -RZ, R66.H1_H1 ;  /* 0x30000042ff007230 */ /* 0x000fe20000004100 */
[----:B------:R-:W-:Y:S01]  /*6a80*/  F2FP.F16.F32.PACK_AB R54, R5, R4 ;  /* 0x000000040536723e */ /* 0x000fe200000000ff */
[--C-:B------:R-:W-:Y:S02]  /*6a90*/  HADD2.F32 R3, -RZ, R67.reuse.H0_H0 ;  /* 0x20000043ff037230 */ /* 0x100fe40000004100 */
[C---:B------:R-:W-:Y:S01]  /*6aa0*/  FFMA R12, R49.reuse, R2, R12 ;  /* 0x00000002310c7223 */ /* 0x040fe2000000000c */
[--C-:B------:R-:W-:Y:S02]  /*6ab0*/  HADD2.F32 R2, -RZ, R72.reuse.H0_H0 ;  /* 0x20000048ff027230 */ /* 0x100fe40000004100 */
[C---:B------:R-:W-:Y:S01]  /*6ac0*/  FFMA R13, R49.reuse, R0, R13 ;  /* 0x00000000310d7223 */ /* 0x040fe2000000000d */
[----:B------:R-:W-:Y:S02]  /*6ad0*/  HADD2.F32 R0, -RZ, R67.H1_H1 ;  /* 0x30000043ff007230 */ /* 0x000fe40000004100 */
[----:B------:R-:W-:Y:S01]  /*6ae0*/  FFMA R14, R49, R3, R14 ;  /* 0x00000003310e7223 */ /* 0x000fe2000000000e */
[----:B------:R-:W-:Y:S01]  /*6af0*/  HADD2.F32 R3, -RZ, R72.H1_H1 ;  /* 0x30000048ff037230 */ /* 0x000fe20000004100 */
[----:B------:R-:W-:Y:S01]  /*6b00*/  F2FP.F16.F32.PACK_AB R55, R11, R6 ;  /* 0x000000060b37723e */ /* 0x000fe200000000ff */
[----:B------:R-:W-:Y:S01]  /*6b10*/  FMUL R31, R47, R31 ;  /* 0x0000001f2f1f7220 */ /* 0x000fe20000400000 */
[C---:B------:R-:W-:Y:S01]  /*6b20*/  FFMA R19, R49.reuse, R0, R19 ;  /* 0x0000000031137223 */ /* 0x040fe20000000013 */
[--C-:B------:R-:W-:Y:S02]  /*6b30*/  HADD2.F32 R0, -RZ, R73.reuse.H0_H0 ;  /* 0x20000049ff007230 */ /* 0x100fe40000004100 */
[C---:B------:R-:W-:Y:S01]  /*6b40*/  FFMA R16, R49.reuse, R2, R16 ;  /* 0x0000000231107223 */ /* 0x040fe20000000010 */
[----:B------:R1:W-:Y:S01]  /*6b50*/  STS.128 [R63], R52 ;  /* 0x000000343f007388 */ /* 0x0003e20000000c00 */
[C---:B------:R-:W-:Y:S01]  /*6b60*/  FFMA R17, R49.reuse, R3, R17 ;  /* 0x0000000331117223 */ /* 0x040fe20000000011 */
[----:B------:R-:W-:Y:S02]  /*6b70*/  HADD2.F32 R2, -RZ, R73.H1_H1 ;  /* 0x30000049ff027230 */ /* 0x000fe40000004100 */
[----:B------:R-:W-:Y:S01]  /*6b80*/  FFMA R18, R49, R0, R18 ;  /* 0x0000000031127223 */ /* 0x000fe20000000012 */
[--C-:B------:R-:W-:Y:S01]  /*6b90*/  HADD2.F32 R0, -RZ, R74.reuse.H0_H0 ;  /* 0x2000004aff007230 */ /* 0x100fe20000004100 */
[----:B------:R-:W-:Y:S01]  /*6ba0*/  F2FP.F16.F32.PACK_AB R8, R9, R8 ;  /* 0x000000080908723e */ /* 0x000fe200000000ff */
[--C-:B------:R-:W-:Y:S02]  /*6bb0*/  HADD2.F32 R3, -RZ, R75.reuse.H0_H0 ;  /* 0x2000004bff037230 */ /* 0x100fe40000004100 */
[C---:B------:R-:W-:Y:S01]  /*6bc0*/  FFMA R23, R49.reuse, R2, R23 ;  /* 0x0000000231177223 */ /* 0x040fe20000000017 */
[----:B------:R-:W-:Y:S02]  /*6bd0*/  HADD2.F32 R2, -RZ, R74.H1_H1 ;  /* 0x3000004aff027230 */ /* 0x000fe40000004100 */
[----:B------:R-:W-:Y:S01]  /*6be0*/  FFMA R20, R49, R0, R20 ;  /* 0x0000000031147223 */ /* 0x000fe20000000014 */
[----:B------:R-:W-:Y:S01]  /*6bf0*/  HADD2.F32 R0, -RZ, R75.H1_H1 ;  /* 0x3000004bff007230 */ /* 0x000fe20000004100 */
[----:B------:R-:W-:Y:S01]  /*6c00*/  F2FP.F16.F32.PACK_AB R9, R15, R10 ;  /* 0x0000000a0f09723e */ /* 0x000fe200000000ff */
[----:B------:R-:W-:Y:S02]  /*6c10*/  HADD2.F32 R4, -RZ, R83.H0_H0 ;  /* 0x20000053ff047230 */ /* 0x000fe40000004100 */
[C---:B------:R-:W-:Y:S01]  /*6c20*/  FFMA R21, R49.reuse, R2, R21 ;  /* 0x0000000231157223 */ /* 0x040fe20000000015 */
[C---:B------:R-:W-:Y:S01]  /*6c30*/  FFMA R22, R49.reuse, R3, R22 ;  /* 0x0000000331167223 */ /* 0x040fe20000000016 */
[----:B------:R-:W-:Y:S01]  /*6c40*/  FFMA R27, R49, R0, R27 ;  /* 0x00000000311b7223 */ /* 0x000fe2000000001b */
[--C-:B------:R-:W-:Y:S01]  /*6c50*/  HADD2.F32 R2, -RZ, R80.reuse.H0_H0 ;  /* 0x20000050ff027230 */ /* 0x100fe20000004100 */
[----:B------:R-:W-:Y:S01]  /*6c60*/  F2FP.F16.F32.PACK_AB R10, R13, R12 ;  /* 0x0000000c0d0a723e */ /* 0x000fe200000000ff */
[----:B------:R-:W-:Y:S01]  /*6c70*/  HADD2.F32 R0, -RZ, R80.H1_H1 ;  /* 0x30000050ff007230 */ /* 0x000fe20000004100 */
[----:B------:R-:W-:Y:S01]  /*6c80*/  F2FP.F16.F32.PACK_AB R11, R19, R14 ;  /* 0x0000000e130b723e */ /* 0x000fe200000000ff */
[--C-:B------:R-:W-:Y:S02]  /*6c90*/  HADD2.F32 R3, -RZ, R81.reuse.H0_H0 ;  /* 0x20000051ff037230 */ /* 0x100fe40000004100 */
[C---:B------:R-:W-:Y:S01]  /*6ca0*/  FFMA R24, R49.reuse, R2, R24 ;  /* 0x0000000231187223 */ /* 0x040fe20000000018 */
[--C-:B------:R-:W-:Y:S02]  /*6cb0*/  HADD2.F32 R2, -RZ, R82.reuse.H0_H0 ;  /* 0x20000052ff027230 */ /* 0x100fe40000004100 */
[C---:B------:R-:W-:Y:S01]  /*6cc0*/  FFMA R25, R49.reuse, R0, R25 ;  /* 0x0000000031197223 */ /* 0x040fe20000000019 */
[----:B------:R1:W-:Y:S01]  /*6cd0*/  STS.128 [R62+0x10], R8 ;  /* 0x000010083e007388 */ /* 0x0003e20000000c00 */
[----:B------:R-:W-:Y:S02]  /*6ce0*/  HADD2.F32 R0, -RZ, R81.H1_H1 ;  /* 0x30000051ff007230 */ /* 0x000fe40000004100 */
[----:B------:R-:W-:Y:S01]  /*6cf0*/  FFMA R26, R49, R3, R26 ;  /* 0x00000003311a7223 */ /* 0x000fe2000000001a */
[----:B------:R-:W-:Y:S01]  /*6d00*/  HADD2.F32 R3, -RZ, R82.H1_H1 ;  /* 0x30000052ff037230 */ /* 0x000fe20000004100 */
[----:B------:R-:W-:Y:S01]  /*6d10*/  F2FP.F16.F32.PACK_AB R16, R17, R16 ;  /* 0x000000101110723e */ /* 0x000fe200000000ff */
[----:B------:R-:W-:Y:S01]  /*6d20*/  HADD2.F32 R5, -RZ, R83.H1_H1 ;  /* 0x30000053ff057230 */ /* 0x000fe20000004100 */
[----:B------:R-:W-:Y:S01]  /*6d30*/  F2FP.F16.F32.PACK_AB R17, R23, R18 ;  /* 0x000000121711723e */ /* 0x000fe200000000ff */
[----:B------:R-:W-:Y:S01]  /*6d40*/  FFMA R31, R49, R0, R31 ;  /* 0x00000000311f7223 */ /* 0x000fe2000000001f */
[----:B------:R-:W-:Y:S01]  /*6d50*/  FMUL R35, R47, R35 ;  /* 0x000000232f237220 */ /* 0x000fe20000400000 */
[----:B------:R-:W-:Y:S01]  /*6d60*/  F2FP.F16.F32.PACK_AB R18, R21, R20 ;  /* 0x000000141512723e */ /* 0x000fe200000000ff */
[----:B------:R-:W-:Y:S01]  /*6d70*/  FFMA R28, R49, R2, R28 ;  /* 0x00000002311c7223 */ /* 0x000fe2000000001c */
[----:B------:R-:W-:Y:S01]  /*6d80*/  F2FP.F16.F32.PACK_AB R19, R27, R22 ;  /* 0x000000161b13723e */ /* 0x000fe200000000ff */
[C---:B------:R-:W-:Y:S01]  /*6d90*/  FFMA R29, R49.reuse, R3, R29 ;  /* 0x00000003311d7223 */ /* 0x040fe2000000001d */
[C---:B------:R-:W-:Y:S01]  /*6da0*/  FFMA R30, R49.reuse, R4, R30 ;  /* 0x00000004311e7223 */ /* 0x040fe2000000001e */
[----:B------:R-:W-:Y:S01]  /*6db0*/  FFMA R35, R49, R5, R35 ;  /* 0x0000000531237223 */ /* 0x000fe20000000023 */
[----:B------:R-:W-:Y:S01]  /*6dc0*/  F2FP.F16.F32.PACK_AB R24, R25, R24 ;  /* 0x000000181918723e */ /* 0x000fe200000000ff */
[----:B------:R1:W-:Y:S01]  /*6dd0*/  STS.128 [R61+0x20], R16 ;  /* 0x000020103d007388 */ /* 0x0003e20000000c00 */
[----:B------:R-:W-:Y:S02]  /*6de0*/  F2FP.F16.F32.PACK_AB R25, R31, R26 ;  /* 0x0000001a1f19723e */ /* 0x000fe400000000ff */
[----:B------:R-:W-:Y:S02]  /*6df0*/  F2FP.F16.F32.PACK_AB R26, R29, R28 ;  /* 0x0000001c1d1a723e */ /* 0x000fe400000000ff */
[----:B------:R-:W-:Y:S05]  /*6e00*/  F2FP.F16.F32.PACK_AB R27, R35, R30 ;  /* 0x0000001e231b723e */ /* 0x000fea00000000ff */
[----:B------:R1:W-:Y:S01]  /*6e10*/  STS.128 [R60+0x10], R24 ;  /* 0x000010183c007388 */ /* 0x0003e20000000c00 */
[----:B------:R-:W-:Y:S01]  /*6e20*/  @!PT LDS RZ, [RZ] ;  /* 0x00000000fffff984 */ /* 0x000fe20000000800 */
[----:B------:R-:W-:Y:S01]  /*6e30*/  @!PT LDS RZ, [RZ] ;  /* 0x00000000fffff984 */ /* 0x000fe20000000800 */
[----:B------:R-:W-:Y:S01]  /*6e40*/  @!PT LDS RZ, [RZ] ;  /* 0x00000000fffff984 */ /* 0x000fe20000000800 */
[----:B------:R-:W-:Y:S01]  /*6e50*/  @!PT LDS RZ, [RZ] ;  /* 0x00000000fffff984 */ /* 0x000fe20000000800 */
[----:B------:R2:W-:Y:S07]  /*6e60*/  MEMBAR.ALL.CTA ;  /* 0x0000000000007992 */ /* 0x0005ee0000008000 */
[----:B--2---:R-:W2:Y:S02]  /*6e70*/  FENCE.VIEW.ASYNC.S ;  /* 0x00000000000073c6 */ /* 0x004ea40000000000 */
[----:B--2---:R-:W-:Y:S06]  /*6e80*/  BAR.SYNC.DEFER_BLOCKING 0x1, 0x80 ;  /* 0x0042000000007b1d */ /* 0x004fec0000010000 */
[----:B------:R-:W-:Y:S05]  /*6e90*/  @P0 BRA `(.L_x_120) ;  /* 0x00000000001c0947 */ /* 0x000fea0003800000 */
[----:B------:R-:W-:Y:S01]  /*6ea0*/  R2UR UR4, R68 ;  /* 0x00000000440472ca */ /* 0x000fe200000e0000 */
[----:B------:R-:W-:Y:S01]  /*6eb0*/  UIADD3 UR6, UP0, UPT, UR54, 0x680, URZ ;  /* 0x0000068036067890 */ /* 0x000fe2000ff1e0ff */
[----:B------:R-:W-:Y:S03]  /*6ec0*/  UMOV UR43, UR36 ;  /* 0x00000024002b7c82 */ /* 0x000fe60008000000 */
[----:B------:R-:W-:Y:S08]  /*6ed0*/  UIADD3.X UR7, UPT, UPT, URZ, UR55, URZ, UP0, !UPT ;  /* 0x00000037ff077290 */ /* 0x000ff000087fe4ff */
[----:B------:R-:W-:Y:S09]  /*6ee0*/  UIADD3 UR40, UPT, UPT, UR48, 0x200, UR4 ;  /* 0x0000020030287890 */ /* 0x000ff2000fffe004 */
[----:B------:R2:W-:Y:S02]  /*6ef0*/  UTMASTG.3D [UR40], [UR6] ;  /* 0x00000028060073b5 */ /* 0x0005e40008010000 */
[----:B--2---:R0:W-:Y:S02]  /*6f00*/  UTMACMDFLUSH ;  /* 0x00000000000079b7 */ /* 0x0041e40000000000 */
.L_x_120:
[----:B------:R-:W-:Y:S05]  /*6f10*/  BSYNC.RECONVERGENT B0 ;  /* 0x0000000000007941 */ /* 0x000fea0003800200 */
.L_x_119:
[----:B------:R-:W-:Y:S01]  /*6f20*/  UIADD3 UR40, UPT, UPT, UR56, 0x1, URZ ;  /* 0x0000000138287890 */ /* 0x000fe2000fffe0ff */
[----:B------:R-:W-:Y:S03]  /*6f30*/  BSSY.RECONVERGENT B0, `(.L_x_121) ;  /* 0x0000005000007945 */ /* 0x000fe60003800200 */
[----:B------:R-:W-:Y:S04]  /*6f40*/  UISETP.NE.AND UP0, UPT, UR40, 0x3, UPT ;  /* 0x000000032800788c */ /* 0x000fe8000bf05270 */
[----:B------:R-:W-:Y:S01]  /*6f50*/  USEL UR43, UR40, URZ, UP0 ;  /* 0x000000ff282b7287 */ /* 0x000fe20008000000 */
[----:B------:R-:W-:Y:S11]  /*6f60*/  @P0 BRA `(.L_x_122) ;  /* 0x0000000000040947 */ /* 0x000ff60003800000 */
[----:B------:R-:W-:Y:S04]  /*6f70*/  DEPBAR.LE SB0, 0x1 ;  /* 0x000080400000791a */ /* 0x000fe80000000000 */
.L_x_122:
[----:B------:R-:W-:Y:S05]  /*6f80*/  BSYNC.RECONVERGENT B0 ;  /* 0x0000000000007941 */ /* 0x000fea0003800200 */
.L_x_121:
[----:B------:R-:W-:Y:S01]  /*6f90*/  BAR.SYNC.DEFER_BLOCKING 0x1, 0x80 ;  /* 0x0042000000007b1d */ /* 0x000fe20000010000 */
[----:B------:R-:W-:Y:S01]  /*6fa0*/  ISETP.NE.AND P1, PT, R109, RZ, PT ;  /* 0x000000ff6d00720c */ /* 0x000fe20003f25270 */
[----:B------:R-:W-:Y:S01]  /*6fb0*/  UISETP.NE.AND UP0, UPT, UR50, URZ, UPT ;  /* 0x000000ff3200728c */ /* 0x000fe2000bf05270 */
[----:B------:R-:W-:Y:S11]  /*6fc0*/  LEA R2, R69, UR48, 0x3 ;  /* 0x0000003045027c11 */ /* 0x000ff6000f8e18ff */
[----:B------:R-:W-:Y:S01]  /*6fd0*/  @P1 SHF.L.U32 R3, R71, 0x1f, RZ ;  /* 0x0000001f47031819 */ /* 0x000fe200000006ff */
[----:B------:R-:W-:Y:S06]  /*6fe0*/  BRA.U !UP0, `(.L_x_123) ;  /* 0x0000000108247547 */ /* 0x000fec000b800000 */
[----:B------:R-:W-:Y:S01]  /*6ff0*/  IMAD.U32 R4, RZ, RZ, UR49 ;  /* 0x00000031ff047e24 */ /* 0x000fe2000f8e00ff */
[----:B------:R-:W-:Y:S01]  /*7000*/  MOV R0, UR37 ;  /* 0x0000002500007c02 */ /* 0x000fe20008000f00 */
[----:B------:R-:W-:Y:S03]  /*7010*/  UIADD3 UR49, UPT, UPT, UR49, 0x1, URZ ;  /* 0x0000000131317890 */ /* 0x000fe6000fffe0ff */
[----:B------:R-:W-:Y:S01]  /*7020*/  @P1 LEA R4, R4, UR48, 0x3 ;  /* 0x0000003004041c11 */ /* 0x000fe2000f8e18ff */
[----:B------:R-:W-:Y:S04]  /*7030*/  UISETP.NE.AND UP0, UPT, UR49, 0x3, UPT ;  /* 0x000000033100788c */ /* 0x000fe8000bf05270 */
[----:B------:R-:W-:Y:S01]  /*7040*/  @P1 VIADD R4, R4, 0xb8 ;  /* 0x000000b804041836 */ /* 0x000fe20000000000 */
[----:B------:R-:W-:Y:S04]  /*7050*/  USEL UR49, UR49, URZ, UP0 ;  /* 0x000000ff31317287 */ /* 0x000fe80008000000 */
[----:B------:R-:W-:Y:S04]  /*7060*/  @P1 PRMT R0, R0, 0x654, R4 ;  /* 0x0000065400001816 */ /* 0x000fe80000000004 */
[----:B------:R2:W-:Y:S04]  /*7070*/  @P1 SYNCS.ARRIVE.TRANS64.RED.A1T0 RZ, [R0+URZ], RZ ;  /* 0x000000ff00ff19a7 */ /* 0x0005e800081004ff */
.L_x_123:
[----:B------:R-:W4:Y:S01]  /*7080*/  @P1 SYNCS.PHASECHK.TRANS64.TRYWAIT P0, [R2+URZ+0xa0], R3 ;  /* 0x0000a003020015a7 */ /* 0x000f2200080011ff */
[----:B------:R-:W-:Y:S01]  /*7090*/  BSSY B1, `(.L_x_124) ;  /* 0x0000015000017945 */ /* 0x000fe20003800000 */
[----:B----4-:R-:W-:Y:S03]  /*70a0*/  @P1 SEL R70, RZ, 0x1, !P0 ;  /* 0x00000001ff461807 */ /* 0x010fe60004000000 */
[----:B------:R-:W-:Y:S05]  /*70b0*/  @!P1 BRA `(.L_x_125) ;  /* 0x0000000000489947 */ /* 0x000fea0003800000 */
[----:B------:R-:W-:Y:S01]  /*70c0*/  ISETP.NE.AND P1, PT, R76, RZ, PT ;  /* 0x000000ff4c00720c */ /* 0x000fe20003f25270 */
[----:B------:R-:W-:Y:S01]  /*70d0*/  BSSY B0, `(.L_x_126) ;  /* 0x000000a000007945 */ /* 0x000fe20003800000 */
[----:B------:R-:W-:Y:S11]  /*70e0*/  ISETP.NE.AND P0, PT, R70, RZ, PT ;  /* 0x000000ff4600720c */ /* 0x000ff60003f05270 */
[----:B------:R-:W-:Y:S04]  /*70f0*/  @P1 IMAD R69, R69, 0x2000, R103 ;  /* 0x0000200045451824 */ /* 0x000fe800078e0267 */
[----:B------:R-:W-:Y:S01]  /*7100*/  @P1 IMAD.IADD R4, R111, 0x1, R69 ;  /* 0x000000016f041824 */ /* 0x000fe200078e0245 */
[----:B------:R-:W-:Y:S03]  /*7110*/  @P1 IADD3 R3, PT, PT, R110, R69, RZ ;  /* 0x000000456e031210 */ /* 0x000fe60007ffe0ff */
[----:B--2---:R-:W-:Y:S01]  /*7120*/  @P1 IMAD.IADD R0, R102, 0x1, R4 ;  /* 0x0000000166001824 */ /* 0x004fe200078e0204 */
[----:B------:R-:W-:Y:S06]  /*7130*/  @P0 BRA `(.L_x_127) ;  /* 0x00000000000c0947 */ /* 0x000fec0003800000 */
[----:B------:R-:W-:Y:S04]  /*7140*/  SHF.L.U32 R71, R71, 0x1f, RZ ;  /* 0x0000001f47477819 */ /* 0x000fe800000006ff */
[----:B------:R-:W2:Y:S02]  /*7150*/  SYNCS.PHASECHK.TRANS64.TRYWAIT P0, [R2+URZ+0xa0], R71 ;  /* 0x0000a047020075a7 */ /* 0x000ea400080011ff */
[----:B--2---:R-:W-:Y:S05]  /*7160*/  @!P0 BRA `(.L_x_128) ;  /* 0x0000001c00048947 */ /* 0x004fea0003800000 */
.L_x_127:
[----:B------:R-:W-:Y:S05]  /*7170*/  BSYNC B0 ;  /* 0x0000000000007941 */ /* 0x000fea0003800000 */
.L_x_126:
[----:B------:R-:W-:Y:S11]  /*7180*/  ISETP.NE.AND P0, PT, R76, RZ, PT ;  /* 0x000000ff4c00720c */ /* 0x000ff60003f05270 */
[----:B------:R-:W-:Y:S02]  /*7190*/  @!UPT UIADD3 URZ, UPT, UPT, URZ, URZ, URZ ;  /* 0x000000fffffff290 */ /* 0x000fe4000fffe0ff */
[----:B------:R4:W1:Y:S04]  /*71a0*/  @P0 LDS.128 R56, [R69] ;  /* 0x0000000045380984 */ /* 0x0008680000000c00 */
[----:B------:R4:W1:Y:S04]  /*71b0*/  @P0 LDS.128 R72, [R3+0x20] ;  /* 0x0000200003480984 */ /* 0x0008680000000c00 */
[----:B------:R4:W1:Y:S04]  /*71c0*/  @P0 LDS.128 R64, [R4+0x10] ;  /* 0x0000100004400984 */ /* 0x0008680000000c00 */
[----:B------:R4:W1:Y:S02]  /*71d0*/  @P0 LDS.128 R80, [R0+0x10] ;  /* 0x0000100000500984 */ /* 0x0008640000000c00 */
.L_x_125:
[----:B------:R-:W-:Y:S05]  /*71e0*/  BSYNC B1 ;  /* 0x0000000000017941 */ /* 0x000fea0003800000 */
.L_x_124:
[----:B--2-4-:R-:W-:Y:S05]  /*71f0*/  VIADD R0, R48, 0x20 ;  /* 0x0000002030007836 */ /* 0x014fea0000000000 */
[----:B------:R-:W-:Y:S04]  /*7200*/  SHF.R.U32.HI R0, RZ, 0x15, R0 ;  /* 0x00000015ff007819 */ /* 0x000fe80000011600 */
[----:B------:R-:W-:Y:S11]  /*7210*/  LOP3.LUT P0, RZ, R0, 0x3, R96, 0x48, !PT ;  /* 0x0000000300ff7812 */ /* 0x000ff60007804860 */
[----:B------:R-:W-:Y:S02]  /*7220*/  @!UPT UIADD3 URZ, UPT, UPT, URZ, URZ, URZ ;  /* 0x000000fffffff290 */ /* 0x000fe4000fffe0ff */
[----:B------:R-:W-:Y:S05]  /*7230*/  @!P0 BRA `(.L_x_129) ;  /* 0x0000000000408947 */ /* 0x000fea0003800000 */
[----:B------:R-:W2:Y:S01]  /*7240*/  LDCU.64 UR8, c[0x4][0x70] ;  /* 0x01000e00ff0877ac */ /* 0x000ea20008000a00 */
[----:B------:R-:W-:Y:S01]  /*7250*/  MOV R3, 0x0 ;  /* 0x0000000000037802 */ /* 0x000fe20000000f00 */
[----:B------:R-:W-:Y:S02]  /*7260*/  HFMA2 R12, -RZ, RZ, 0, 5.9604644775390625e-08 ;  /* 0x00000001ff0c7431 */ /* 0x000fe400000001ff */
[----:B-1----:R-:W-:Y:S02]  /*7270*/  IMAD.MOV.U32 R8, RZ, RZ, 0x192 ;  /* 0x00000192ff087424 */ /* 0x002fe400078e00ff */
[----:B------:R-:W-:Y:S01]  /*7280*/  IMAD.MOV.U32 R13, RZ, RZ, RZ ;  /* 0x000000ffff0d7224 */ /* 0x000fe200078e00ff */
[----:B------:R-:W1:Y:S01]  /*7290*/  LDCU.64 UR6, c[0x4][0x78] ;  /* 0x01000f00ff0677ac */ /* 0x000e620008000a00 */
[----:B------:R-:W4:Y:S01]  /*72a0*/  LDC.64 R2, c[0x4][R3] ;  /* 0x0100000003027b82 */ /* 0x000f220000000a00 */
[----:B------:R-:W5:Y:S01]  /*72b0*/  LDCU.64 UR4, c[0x4][0x10] ;  /* 0x01000200ff0477ac */ /* 0x000f620008000a00 */
[----:B--2---:R-:W-:Y:S01]  /*72c0*/  MOV R5, UR9 ;  /* 0x0000000900057c02 */ /* 0x004fe20008000f00 */
[----:B------:R-:W-:Y:S01]  /*72d0*/  IMAD.U32 R4, RZ, RZ, UR8 ;  /* 0x00000008ff047e24 */ /* 0x000fe2000f8e00ff */
[----:B-1----:R-:W-:Y:S01]  /*72e0*/  MOV R7, UR7 ;  /* 0x0000000700077c02 */ /* 0x002fe20008000f00 */
[----:B------:R-:W-:Y:S01]  /*72f0*/  IMAD.U32 R6, RZ, RZ, UR6 ;  /* 0x00000006ff067e24 */ /* 0x000fe2000f8e00ff */
[----:B-----5:R-:W-:Y:S01]  /*7300*/  MOV R11, UR5 ;  /* 0x00000005000b7c02 */ /* 0x020fe20008000f00 */
[----:B------:R-:W-:Y:S02]  /*7310*/  IMAD.U32 R10, RZ, RZ, UR4 ;  /* 0x00000004ff0a7e24 */ /* 0x000fe4000f8e00ff */
[----:B------:R-:W-:Y:S07]  /*7320*/  LEPC R20, `(.L_x_129) ;  /* 0x000000001014794e */ /* 0x000fee0000000000 */
[----:B---34-:R-:W-:Y:S05]  /*7330*/  CALL.ABS.NOINC R2 ;  /* 0x0000000002007343 */ /* 0x018fea0003c00000 */
.L_x_129:
[----:B------:R-:W-:Y:S01]  /*7340*/  ISETP.NE.AND P0, PT, R104, RZ, PT ;  /* 0x000000ff6800720c */ /* 0x000fe20003f05270 */
[----:B------:R-:W-:Y:S05]  /*7350*/  WARPSYNC.ALL ;  /* 0x0000000000007948 */ /* 0x000fea0003800000 */
[----:B------:R-:W-:Y:S01]  /*7360*/  R2UR UR4, R48 ;  /* 0x00000000300472ca */ /* 0x000fe200000e0000 */
[----:B------:R-:W-:Y:S01]  /*7370*/  USHF.L.U32 UR8, UR43, 0xd, URZ ;  /* 0x0000000d2b087899 */ /* 0x000fe200080006ff */
[--C-:B-1----:R-:W-:Y:S01]  /*7380*/  HADD2.F32 R48, -RZ, R56.reuse.H0_H0 ;  /* 0x20000038ff307230 */ /* 0x102fe20000004100 */
[----:B------:R-:W-:Y:S01]  /*7390*/  IADD3 R106, PT, PT, R106, 0x120, RZ ;  /* 0x000001206a6a7810 */ /* 0x000fe20007ffe0ff */
[----:B------:R-:W-:Y:S01]  /*73a0*/  HADD2.F32 R50, -RZ, R56.H1_H1 ;  /* 0x30000038ff327230 */ /* 0x000fe20000004100 */
[----:B------:R-:W-:Y:S01]  /*73b0*/  BSSY.RECONVERGENT B0, `(.L_x_130) ;  /* 0x000008b000007945 */ /* 0x000fe20003800200 */
[--C-:B------:R-:W-:Y:S01]  /*73c0*/  HADD2.F32 R51, -RZ, R57.reuse.H0_H0 ;  /* 0x20000039ff337230 */ /* 0x100fe20000004100 */
[----:B------:R-:W-:Y:S01]  /*73d0*/  IADD3 R0, PT, PT, R103, UR8, RZ ;  /* 0x0000000867007c10 */ /* 0x000fe2000fffe0ff */
[----:B------:R-:W-:Y:S01]  /*73e0*/  HADD2.F32 R52, -RZ, R57.H1_H1 ;  /* 0x30000039ff347230 */ /* 0x000fe20000004100 */
[----:B------:R-:W-:Y:S01]  /*73f0*/  LOP3.LUT R106, R106, 0xfefffff8, RZ, 0xc0, !PT ;  /* 0xfefffff86a6a7812 */ /* 0x000fe200078ec0ff */
[--C-:B------:R-:W-:Y:S01]  /*7400*/  HADD2.F32 R53, -RZ, R58.reuse.H0_H0 ;  /* 0x2000003aff357230 */ /* 0x100fe20000004100 */
[-C--:B------:R-:W-:Y:S01]  /*7410*/  IADD3 R111, PT, PT, R111, R0.reuse, RZ ;  /* 0x000000006f6f7210 */ /* 0x080fe20007ffe0ff */
[----:B------:R-:W-:Y:S01]  /*7420*/  HADD2.F32 R54, -RZ, R58.H1_H1 ;  /* 0x3000003aff367230 */ /* 0x000fe20000004100 */
[----:B------:R-:W1:Y:S01]  /*7430*/  LDTM.x32 R4, tmem[UR4+0x20] ;  /* 0x00002004000479ee */ /* 0x000e6200082c0000 */
[----:B------:R-:W-:Y:S01]  /*7440*/  NOP ;  /* 0x0000000000007918 */ /* 0x000fe20000000000 */
[----:B-1----:R1:W-:Y:S01]  /*7450*/  SYNCS.ARRIVE.TRANS64.RED.A1T0 RZ, [R106+URZ], RZ ;  /* 0x000000ff6aff79a7 */ /* 0x0023e200081004ff */
[----:B------:R-:W-:Y:S01]  /*7460*/  IADD3 R110, PT, PT, R110, R0, RZ ;  /* 0x000000006e6e7210 */ /* 0x000fe20007ffe0ff */
[--C-:B------:R-:W-:Y:S02]  /*7470*/  HADD2.F32 R55, -RZ, R59.reuse.H0_H0 ;  /* 0x2000003bff377230 */ /* 0x100fe40000004100 */
[----:B------:R-:W-:Y:S02]  /*7480*/  HADD2.F32 R56, -RZ, R59.H1_H1 ;  /* 0x3000003bff387230 */ /* 0x000fe40000004100 */
[--C-:B------:R-:W-:Y:S02]  /*7490*/  HADD2.F32 R57, -RZ, R64.reuse.H0_H0 ;  /* 0x20000040ff397230 */ /* 0x100fe40000004100 */
[----:B------:R-:W-:Y:S02]  /*74a0*/  HADD2.F32 R58, -RZ, R64.H1_H1 ;  /* 0x30000040ff3a7230 */ /* 0x000fe40000004100 */
[--C-:B------:R-:W-:Y:S02]  /*74b0*/  HADD2.F32 R59, -RZ, R65.reuse.H0_H0 ;  /* 0x20000041ff3b7230 */ /* 0x100fe40000004100 */
[----:B---3--:R-:W-:Y:S02]  /*74c0*/  HADD2.F32 R60, -RZ, R65.H1_H1 ;  /* 0x30000041ff3c7230 */ /* 0x008fe40000004100 */
[--C-:B------:R-:W-:Y:S02]  /*74d0*/  HADD2.F32 R61, -RZ, R66.reuse.H0_H0 ;  /* 0x20000042ff3d7230 */ /* 0x100fe40000004100 */
[----:B------:R-:W-:Y:S02]  /*74e0*/  HADD2.F32 R62, -RZ, R66.H1_H1 ;  /* 0x30000042ff3e7230 */ /* 0x000fe40000004100 */
[--C-:B------:R-:W-:Y:S02]  /*74f0*/  HADD2.F32 R63, -RZ, R67.reuse.H0_H0 ;  /* 0x20000043ff3f7230 */ /* 0x100fe40000004100 */
[----:B------:R-:W-:Y:S02]  /*7500*/  HADD2.F32 R64, -RZ, R67.H1_H1 ;  /* 0x30000043ff407230 */ /* 0x000fe40000004100 */
[C---:B------:R-:W-:Y:S01]  /*7510*/  FMUL R4, R47.reuse, R4 ;  /* 0x000000042f047220 */ /* 0x040fe20000400000 */
[C---:B------:R-:W-:Y:S01]  /*7520*/  FMUL R5, R47.reuse, R5 ;  /* 0x000000052f057220 */ /* 0x040fe20000400000 */
[C---:B------:R-:W-:Y:S01]  /*7530*/  FMUL R6, R47.reuse, R6 ;  /* 0x000000062f067220 */ /* 0x040fe20000400000 */
[----:B------:R-:W-:Y:S01]  /*7540*/  FMUL R7, R47, R7 ;  /* 0x000000072f077220 */ /* 0x000fe20000400000 */
[C---:B------:R-:W-:Y:S01]  /*7550*/  FFMA R4, R49.reuse, R48, R4 ;  /* 0x0000003031047223 */ /* 0x040fe20000000004 */
[C---:B------:R-:W-:Y:S01]  /*7560*/  FFMA R5, R49.reuse, R50, R5 ;  /* 0x0000003231057223 */ /* 0x040fe20000000005 */
[C---:B------:R-:W-:Y:S01]  /*7570*/  FFMA R6, R49.reuse, R51, R6 ;  /* 0x0000003331067223 */ /* 0x040fe20000000006 */
[----:B------:R-:W-:Y:S01]  /*7580*/  FFMA R7, R49, R52, R7 ;  /* 0x0000003431077223 */ /* 0x000fe20000000007 */
[C---:B------:R-:W-:Y:S01]  /*7590*/  FMUL R8, R47.reuse, R8 ;  /* 0x000000082f087220 */ /* 0x040fe20000400000 */
[----:B------:R-:W-:Y:S01]  /*75a0*/  FMUL R9, R47, R9 ;  /* 0x000000092f097220 */ /* 0x000fe20000400000 */
[----:B------:R-:W-:Y:S01]  /*75b0*/  F2FP.F16.F32.PACK_AB R4, R5, R4 ;  /* 0x000000040504723e */ /* 0x000fe200000000ff */
[----:B------:R-:W-:Y:S01]  /*75c0*/  FMUL R10, R47, R10 ;  /* 0x0000000a2f0a7220 */ /* 0x000fe20000400000 */
[----:B------:R-:W-:Y:S01]  /*75d0*/  F2FP.F16.F32.PACK_AB R5, R7, R6 ;  /* 0x000000060705723e */ /* 0x000fe200000000ff */
[C---:B------:R-:W-:Y:S01]  /*75e0*/  FFMA R8, R49.reuse, R53, R8 ;  /* 0x0000003531087223 */ /* 0x040fe20000000008 */
[C---:B------:R-:W-:Y:S01]  /*75f0*/  FFMA R9, R49.reuse, R54, R9 ;  /* 0x0000003631097223 */ /* 0x040fe20000000009 */
[----:B------:R-:W-:Y:S01]  /*7600*/  FFMA R10, R49, R55, R10 ;  /* 0x00000037310a7223 */ /* 0x000fe2000000000a */
[C---:B------:R-:W-:Y:S01]  /*7610*/  FMUL R11, R47.reuse, R11 ;  /* 0x0000000b2f0b7220 */ /* 0x040fe20000400000 */
[C---:B------:R-:W-:Y:S01]  /*7620*/  FMUL R0, R47.reuse, R12 ;  /* 0x0000000c2f007220 */ /* 0x040fe20000400000 */
[----:B------:R-:W-:Y:S01]  /*7630*/  FMUL R2, R47, R13 ;  /* 0x0000000d2f027220 */ /* 0x000fe20000400000 */
[----:B------:R-:W-:Y:S01]  /*7640*/  F2FP.F16.F32.PACK_AB R6, R9, R8 ;  /* 0x000000080906723e */ /* 0x000fe200000000ff */
[C---:B------:R-:W-:Y:S01]  /*7650*/  FFMA R11, R49.reuse, R56, R11 ;  /* 0x00000038310b7223 */ /* 0x040fe2000000000b */
[C---:B------:R-:W-:Y:S01]  /*7660*/  FFMA R0, R49.reuse, R57, R0 ;  /* 0x0000003931007223 */ /* 0x040fe20000000000 */
[----:B------:R-:W-:Y:S01]  /*7670*/  FFMA R2, R49, R58, R2 ;  /* 0x0000003a31027223 */ /* 0x000fe20000000002 */
[C---:B------:R-:W-:Y:S01]  /*7680*/  FMUL R3, R47.reuse, R14 ;  /* 0x0000000e2f037220 */ /* 0x040fe20000400000 */
[C---:B------:R-:W-:Y:S01]  /*7690*/  FMUL R15, R47.reuse, R15 ;  /* 0x0000000f2f0f7220 */ /* 0x040fe20000400000 */
[C---:B------:R-:W-:Y:S01]  /*76a0*/  FMUL R12, R47.reuse, R16 ;  /* 0x000000102f0c7220 */ /* 0x040fe20000400000 */
[----:B------:R-:W-:Y:S01]  /*76b0*/  FMUL R13, R47, R17 ;  /* 0x000000112f0d7220 */ /* 0x000fe20000400000 */
[----:B------:R-:W-:Y:S01]  /*76c0*/  FFMA R3, R49, R59, R3 ;  /* 0x0000003b31037223 */ /* 0x000fe20000000003 */
[----:B------:R-:W-:Y:S01]  /*76d0*/  FMUL R14, R47, R18 ;  /* 0x000000122f0e7220 */ /* 0x000fe20000400000 */
[----:B------:R-:W-:Y:S01]  /*76e0*/  FFMA R15, R49, R60, R15 ;  /* 0x0000003c310f7223 */ /* 0x000fe2000000000f */
[--C-:B------:R-:W-:Y:S02]  /*76f0*/  HADD2.F32 R65, -RZ, R72.reuse.H0_H0 ;  /* 0x20000048ff417230 */ /* 0x100fe40000004100 */
[----:B------:R-:W-:Y:S01]  /*7700*/  FMUL R19, R47, R19 ;  /* 0x000000132f137220 */ /* 0x000fe20000400000 */
[----:B------:R-:W-:Y:S01]  /*7710*/  F2FP.F16.F32.PACK_AB R7, R11, R10 ;  /* 0x0000000a0b07723e */ /* 0x000fe200000000ff */
[----:B------:R-:W-:Y:S01]  /*7720*/  FFMA R12, R49, R61, R12 ;  /* 0x0000003d310c7223 */ /* 0x000fe2000000000c */
[----:B------:R-:W-:Y:S02]  /*7730*/  HADD2.F32 R66, -RZ, R72.H1_H1 ;  /* 0x30000048ff427230 */ /* 0x000fe40000004100 */
[----:B------:R-:W-:Y:S01]  /*7740*/  FMUL R16, R47, R20 ;  /* 0x000000142f107220 */ /* 0x000fe20000400000 */
[----:B------:R-:W-:Y:S01]  /*7750*/  FFMA R13, R49, R62, R13 ;  /* 0x0000003e310d7223 */ /* 0x000fe2000000000d */
[----:B------:R1:W-:Y:S01]  /*7760*/  STS.128 [R103+UR8], R4 ;  /* 0x0000000467007988 */ /* 0x0003e20008000c08 */
[--C-:B------:R-:W-:Y:S02]  /*7770*/  HADD2.F32 R67, -RZ, R73.reuse.H0_H0 ;  /* 0x20000049ff437230 */ /* 0x100fe40000004100 */
[----:B------:R-:W-:Y:S01]  /*7780*/  FMUL R17, R47, R21 ;  /* 0x000000152f117220 */ /* 0x000fe20000400000 */
[----:B------:R-:W-:Y:S01]  /*7790*/  FFMA R14, R49, R63, R14 ;  /* 0x0000003f310e7223 */ /* 0x000fe2000000000e */
[----:B------:R-:W-:Y:S02]  /*77a0*/  HADD2.F32 R68, -RZ, R73.H1_H1 ;  /* 0x30000049ff447230 */ /* 0x000fe40000004100 */
[----:B------:R-:W-:Y:S01]  /*77b0*/  FMUL R18, R47, R22 ;  /* 0x000000162f127220 */ /* 0x000fe20000400000 */
[----:B------:R-:W-:Y:S01]  /*77c0*/  FFMA R19, R49, R64, R19 ;  /* 0x0000004031137223 */ /* 0x000fe20000000013 */
        /* <DEDUP_REMOVED lines=14> */
[----:B------:R-:W-:Y:S01]  /*78b0*/  F2FP.F16.F32.PACK_AB R8, R2, R0 ;  /* 0x000000000208723e */ /* 0x000fe200000000ff */
[----:B------:R-:W-:Y:S01]  /*78c0*/  FFMA R20, R49, R69, R20 ;  /* 0x0000004531147223 */ /* 0x000fe20000000014 */
[----:B------:R-:W-:Y:S01]  /*78d0*/  F2FP.F16.F32.PACK_AB R9, R15, R3 ;  /* 0x000000030f09723e */ /* 0x000fe200000000ff */
[----:B------:R-:W-:Y:S01]  /*78e0*/  HADD2.F32 R74, -RZ, R80.H1_H1 ;  /* 0x30000050ff4a7230 */ /* 0x000fe20000004100 */
[----:B------:R-:W-:Y:S01]  /*78f0*/  F2FP.F16.F32.PACK_AB R10, R13, R12 ;  /* 0x0000000c0d0a723e */ /* 0x000fe200000000ff */
[----:B------:R-:W-:Y:S01]  /*7900*/  FMUL R24, R47, R28 ;  /* 0x0000001c2f187220 */ /* 0x000fe20000400000 */
[----:B------:R-:W-:Y:S01]  /*7910*/  F2FP.F16.F32.PACK_AB R11, R19, R14 ;  /* 0x0000000e130b723e */ /* 0x000fe200000000ff */
[----:B------:R-:W-:Y:S01]  /*7920*/  FFMA R21, R49, R70, R21 ;  /* 0x0000004631157223 */ /* 0x000fe20000000015 */
[--C-:B------:R-:W-:Y:S02]  /*7930*/  HADD2.F32 R75, -RZ, R81.reuse.H0_H0 ;  /* 0x20000051ff4b7230 */ /* 0x100fe40000004100 */
[----:B------:R-:W-:Y:S01]  /*7940*/  FMUL R25, R47, R29 ;  /* 0x0000001d2f197220 */ /* 0x000fe20000400000 */
[----:B------:R-:W-:Y:S01]  /*7950*/  FFMA R22, R49, R71, R22 ;  /* 0x0000004731167223 */ /* 0x000fe20000000016 */
[----:B------:R1:W-:Y:S01]  /*7960*/  STS.128 [R111+0x10], R8 ;  /* 0x000010086f007388 */ /* 0x0003e20000000c00 */
        /* <DEDUP_REMOVED lines=28> */
[----:B------:R-:W-:Y:S02]  /*7b30*/  F2FP.F16.F32.PACK_AB R27, R35, R30 ;  /* 0x0000001e231b723e */ /* 0x000fe400000000ff */
[----:B------:R-:W-:Y:S05]  /*7b40*/  IADD3 R0, PT, PT, R102, R111, RZ ;  /* 0x0000006f66007210 */ /* 0x000fea0007ffe0ff */
        /* <DEDUP_REMOVED lines=9> */
[----:B------:R-:W-:Y:S02]  /*7be0*/  UIADD3 UR10, UP0, UPT, UR54, 0x680, URZ ;  /* 0x00000680360a7890 */ /* 0x000fe4000ff1e0ff */
[----:B------:R-:W-:Y:S02]  /*7bf0*/  UIADD3 UR5, UPT, UPT, UR41, 0x20, URZ ;  /* 0x0000002029057890 */ /* 0x000fe4000fffe0ff */
[----:B------:R-:W-:Y:S02]  /*7c00*/  UIADD3 UR4, UPT, UPT, UR48, 0x200, UR8 ;  /* 0x0000020030047890 */ /* 0x000fe4000fffe008 */
[----:B------:R-:W-:Y:S01]  /*7c10*/  UIADD3.X UR11, UPT, UPT, URZ, UR55, URZ, UP0, !UPT ;  /* 0x00000037ff0b7290 */ /* 0x000fe200087fe4ff */
[----:B------:R-:W-:Y:S01]  /*7c20*/  UMOV UR6, UR42 ;  /* 0x0000002a00067c82 */ /* 0x000fe20008000000 */
[----:B------:R-:W-:Y:S07]  /*7c30*/  UMOV UR7, UR36 ;  /* 0x0000002400077c82 */ /* 0x000fee0008000000 */
[----:B------:R2:W-:Y:S02]  /*7c40*/  UTMASTG.3D [UR4], [UR10] ;  /* 0x000000040a0073b5 */ /* 0x0005e40008010000 */
[----:B--2---:R0:W-:Y:S02]  /*7c50*/  UTMACMDFLUSH ;  /* 0x00000000000079b7 */ /* 0x0041e40000000000 */
.L_x_131:
[----:B------:R-:W-:Y:S05]  /*7c60*/  BSYNC.RECONVERGENT B0 ;  /* 0x0000000000007941 */ /* 0x000fea0003800200 */
.L_x_130:
[----:B------:R-:W-:Y:S01]  /*7c70*/  UIADD3 UR43, UPT, UPT, UR43, 0x1, URZ ;  /* 0x000000012b2b7890 */ /* 0x000fe2000fffe0ff */
[----:B------:R-:W-:Y:S03]  /*7c80*/  BSSY.RECONVERGENT B0, `(.L_x_132) ;  /* 0x0000008000007945 */ /* 0x000fe60003800200 */
[----:B------:R-:W-:Y:S04]  /*7c90*/  UISETP.NE.AND UP0, UPT, UR43, 0x3, UPT ;  /* 0x000000032b00788c */ /* 0x000fe8000bf05270 */
[----:B------:R-:W-:Y:S02]  /*7ca0*/  UISETP.EQ.XOR UP1, UPT, UR40, 0x3, !UP0 ;  /* 0x000000032800788c */ /* 0x000fe4000c722a70 */
[----:B------:R-:W-:Y:S02]  /*7cb0*/  USEL UR56, UR43, URZ, UP0 ;  /* 0x000000ff2b387287 */ /* 0x000fe40008000000 */
[----:B------:R-:W-:Y:S04]  /*7cc0*/  USEL UR4, URZ, 0x1, !UP1 ;  /* 0x00000001ff047887 */ /* 0x000fe8000c800000 */
[----:B------:R-:W-:Y:S01]  /*7cd0*/  ULOP3.LUT UR51, UR51, UR4, URZ, 0x3c, !UPT ;  /* 0x0000000433337292 */ /* 0x000fe2000f8e3cff */
[----:B------:R-:W-:Y:S11]  /*7ce0*/  @P0 BRA `(.L_x_133) ;  /* 0x0000000000040947 */ /* 0x000ff60003800000 */
[----:B------:R-:W-:Y:S04]  /*7cf0*/  DEPBAR.LE SB0, 0x1 ;  /* 0x000080400000791a */ /* 0x000fe80000000000 */
.L_x_133:
[----:B------:R-:W-:Y:S05]  /*7d00*/  BSYNC.RECONVERGENT B0 ;  /* 0x0000000000007941 */ /* 0x000fea0003800200 */
.L_x_132:
[----:B------:R-:W-:Y:S01]  /*7d10*/  BAR.SYNC.DEFER_BLOCKING 0x1, 0x80 ;  /* 0x0042000000007b1d */ /* 0x000fe20000010000 */
[----:B------:R-:W-:Y:S01]  /*7d20*/  UISETP.NE.AND UP0, UPT, UR50, -0x2, UPT ;  /* 0xfffffffe3200788c */ /* 0x000fe2000bf05270 */
[----:B------:R-:W-:Y:S08]  /*7d30*/  IADD3 R45, PT, PT, R45, 0x1, RZ ;  /* 0x000000012d2d7810 */ /* 0x000ff00007ffe0ff */
[----:B------:R-:W-:Y:S05]  /*7d40*/  BRA.U !UP0, `(.L_x_134) ;  /* 0x0000000108287547 */ /* 0x000fea000b800000 */
[----:B------:R-:W-:Y:S01]  /*7d50*/  ISETP.NE.AND P0, PT, R109, RZ, PT ;  /* 0x000000ff6d00720c */ /* 0x000fe20003f05270 */
[----:B------:R-:W-:Y:S01]  /*7d60*/  IMAD.U32 R2, RZ, RZ, UR49 ;  /* 0x00000031ff027e24 */ /* 0x000fe2000f8e00ff */
[----:B------:R-:W-:Y:S01]  /*7d70*/  UIADD3 UR49, UPT, UPT, UR49, 0x1, URZ ;  /* 0x0000000131317890 */ /* 0x000fe2000fffe0ff */
[----:B-1----:R-:W-:Y:S03]  /*7d80*/  IMAD.U32 R0, RZ, RZ, UR37 ;  /* 0x00000025ff007e24 */ /* 0x002fe6000f8e00ff */
[----:B------:R-:W-:Y:S04]  /*7d90*/  UISETP.NE.AND UP0, UPT, UR49, 0x3, UPT ;  /* 0x000000033100788c */ /* 0x000fe8000bf05270 */
[----:B------:R-:W-:Y:S03]  /*7da0*/  USEL UR49, UR49, URZ, UP0 ;  /* 0x000000ff31317287 */ /* 0x000fe60008000000 */
[----:B------:R-:W-:Y:S05]  /*7db0*/  @P0 LEA R2, R2, UR48, 0x3 ;  /* 0x0000003002020c11 */ /* 0x000fea000f8e18ff */
[----:B------:R-:W-:Y:S05]  /*7dc0*/  @P0 VIADD R2, R2, 0xb8 ;  /* 0x000000b802020836 */ /* 0x000fea0000000000 */
[----:B------:R-:W-:Y:S04]  /*7dd0*/  @P0 PRMT R0, R0, 0x654, R2 ;  /* 0x0000065400000816 */ /* 0x000fe80000000002 */
[----:B------:R2:W-:Y:S03]  /*7de0*/  @P0 SYNCS.ARRIVE.TRANS64.RED.A1T0 RZ, [R0+URZ], RZ ;  /* 0x000000ff00ff09a7 */ /* 0x0005e600081004ff */
.L_x_134:
[----:B------:R-:W-:Y:S01]  /*7df0*/  ISETP.NE.AND P2, PT, R105, RZ, PT ;  /* 0x000000ff6900720c */ /* 0x000fe20003f45270 */
[----:B------:R-:W-:Y:S01]  /*7e00*/  UIADD3 UR50, UPT, UPT, UR50, 0x2, URZ ;  /* 0x0000000232327890 */ /* 0x000fe2000fffe0ff */
[----:B------:R-:W-:Y:S01]  /*7e10*/  ISETP.NE.AND P0, PT, R108, 0x2, PT ;  /* 0x000000026c00780c */ /* 0x000fe20003f05270 */
[----:B------:R-:W-:Y:S01]  /*7e20*/  IMAD.IADD R15, R43, 0x1, R90 ;  /* 0x000000012b0f7824 */ /* 0x000fe200078e025a */
[----:B------:R-:W-:Y:S01]  /*7e30*/  ISETP.NE.AND P1, PT, R45, 0x4, PT ;  /* 0x000000042d00780c */ /* 0x000fe20003f25270 */
[----:B------:R-:W-:Y:S01]  /*7e40*/  IMAD.IADD R14, R44, 0x1, R91 ;  /* 0x000000012c0e7824 */ /* 0x000fe200078e025b */
[----:B------:R-:W-:Y:S02]  /*7e50*/  SEL R2, RZ, 0x1, P0 ;  /* 0x00000001ff027807 */ /* 0x000fe40000000000 */
[----:B-12---:R-:W-:Y:S02]  /*7e60*/  SEL R0, RZ, 0x1, P1 ;  /* 0x00000001ff007807 */ /* 0x006fe40000800000 */
[----:B------:R-:W-:Y:S02]  /*7e70*/  LOP3.LUT R100, R100, R2, RZ, 0x3c, !PT ;  /* 0x0000000264647212 */ /* 0x000fe400078e3cff */
[----:B------:R-:W-:Y:S02]  /*7e80*/  LOP3.LUT R101, R101, R0, RZ, 0x3c, !PT ;  /* 0x0000000065657212 */ /* 0x000fe400078e3cff */
[----:B------:R-:W-:Y:S02]  /*7e90*/  @P2 R2UR UR36, R99 ;  /* 0x00000000632422ca */ /* 0x000fe400000e0000 */
[----:B------:R-:W-:Y:S02]  /*7ea0*/  SEL R108, R108, RZ, P0 ;  /* 0x000000ff6c6c7207 */ /* 0x000fe40000000000 */
[----:B------:R-:W-:Y:S01]  /*7eb0*/  SEL R45, R45, RZ, P1 ;  /* 0x000000ff2d2d7207 */ /* 0x000fe20000800000 */
[----:B------:R-:W-:Y:S10]  /*7ec0*/  @P2 BRA `(.L_x_135) ;  /* 0xffffffd800082947 */ /* 0x000ff4000383ffff */
[----:B------:R-:W-:-:S09]  /*7ed0*/  UISETP.NE.AND UP0, UPT, UR53, URZ, UPT ;  /* 0x000000ff3500728c */ /* 0x000fd2000bf05270 */
[----:B------:R-:W-:Y:S05]  /*7ee0*/  BRA.U !UP0, `(.L_x_136) ;  /* 0x0000000108487547 */ /* 0x000fea000b800000 */
[----:B------:R-:W1:Y:S02]  /*7ef0*/  LDCU.64 UR4, c[0x0][0x890] ;  /* 0x00011200ff0477ac */ /* 0x000e640008000a00 */
[----:B-1----:R-:W-:-:S04]  /*7f00*/  UISETP.NE.U32.AND UP0, UPT, UR4, URZ, UPT ;  /* 0x000000ff0400728c */ /* 0x002fc8000bf05070 */
[----:B------:R-:W-:-:S09]  /*7f10*/  UISETP.NE.AND.EX UP0, UPT, UR5, URZ, UPT, UP0 ;  /* 0x000000ff0500728c */ /* 0x000fd2000bf05300 */
[----:B------:R-:W-:Y:S05]  /*7f20*/  BRA.U UP0, `(.L_x_137) ;  /* 0x00000001000c7547 */ /* 0x000fea000b800000 */
[----:B------:R-:W-:-:S13]  /*7f30*/  FSETP.NEU.AND P0, PT, R49, RZ, PT ;  /* 0x000000ff3100720b */ /* 0x000fda0003f0d000 */
[----:B------:R-:W-:Y:S05]  /*7f40*/  @!P0 EXIT ;  /* 0x000000000000894d */ /* 0x000fea0003800000 */
[----:B------:R-:W-:Y:S05]  /*7f50*/  BRA `(.L_x_136) ;  /* 0x00000000002c7947 */ /* 0x000fea0003800000 */
.L_x_137:
[----:B------:R-:W-:Y:S01]  /*7f60*/  ISETP.NE.AND P0, PT, R107, RZ, PT ;  /* 0x000000ff6b00720c */ /* 0x000fe20003f05270 */
[----:B------:R-:W-:-:S12]  /*7f70*/  BSSY.RECONVERGENT B0, `(.L_x_136) ;  /* 0x0000009000007945 */ /* 0x000fd80003800200 */
[----:B------:R-:W-:Y:S05]  /*7f80*/  @P0 BRA `(.L_x_138) ;  /* 0x0000000000140947 */ /* 0x000fea0003800000 */
[----:B------:R-:W1:Y:S02]  /*7f90*/  LDCU.64 UR4, c[0x0][0x888] ;  /* 0x00011100ff0477ac */ /* 0x000e640008000a00 */
[----:B-1----:R-:W-:-:S04]  /*7fa0*/  ISETP.NE.U32.AND P0, PT, RZ, UR4, PT ;  /* 0x00000004ff007c0c */ /* 0x002fc8000bf05070 */
[----:B------:R-:W-:-:S13]  /*7fb0*/  ISETP.NE.AND.EX P0, PT, RZ, UR5, PT, P0 ;  /* 0x00000005ff007c0c */ /* 0x000fda000bf05300 */
[----:B------:R-:W-:Y:S05]  /*7fc0*/  @!P0 EXIT ;  /* 0x000000000000894d */ /* 0x000fea0003800000 */
[----:B------:R-:W-:Y:S05]  /*7fd0*/  BRA `(.L_x_139) ;  /* 0x0000000000087947 */ /* 0x000fea0003800000 */
.L_x_138:
[----:B------:R-:W-:-:S13]  /*7fe0*/  FSETP.NEU.AND P0, PT, R49, RZ, PT ;  /* 0x000000ff3100720b */ /* 0x000fda0003f0d000 */
[----:B------:R-:W-:Y:S05]  /*7ff0*/  @!P0 EXIT ;  /* 0x000000000000894d */ /* 0x000fea0003800000 */
.L_x_139:
[----:B------:R-:W-:Y:S05]  /*8000*/  BSYNC.RECONVERGENT B0 ;  /* 0x0000000000007941 */ /* 0x000fea0003800200 */
.L_x_136:
[----:B------:R-:W-:Y:S01]  /*8010*/  ULEA UR4, UR49, UR48, 0x3 ;  /* 0x0000003031047291 */ /* 0x000fe2000f8e18ff */
[----:B------:R-:W-:-:S04]  /*8020*/  DEPBAR.LE SB0, 0x0 ;  /* 0x000080000000791a */ /* 0x000fc80000000000 */
[----:B------:R-:W-:-:S04]  /*8030*/  UIADD3 UR4, UPT, UPT, UR4, 0xb8, URZ ;  /* 0x000000b804047890 */ /* 0x000fc8000fffe0ff */
[----:B------:R-:W-:-:S09]  /*8040*/  UPRMT UR4, UR37, 0x654, UR4 ;  /* 0x0000065425047896 */ /* 0x000fd20008000004 */
[----:B------:R-:W-:Y:S01]  /*8050*/  SYNCS.ARRIVE.TRANS64.RED.A1T0 RZ, [UR4], RZ ;  /* 0x000000ffffff79a7 */ /* 0x000fe20008100404 */
[----:B------:R-:W-:Y:S05]  /*8060*/  EXIT ;  /* 0x000000000000794d */ /* 0x000fea0003800000 */
.L_x_25:
[----:B--2---:R2:W4:Y:S02]  /*8070*/  SYNCS.PHASECHK.TRANS64.TRYWAIT P0, [R2+URZ+0x150], R3 ;  /* 0x00015003020075a7 */ /* 0x00452400080011ff */
[----:B----4-:R-:W-:Y:S05]  /*8080*/  @!P0 NANOSLEEP.SYNCS 0x989680 ;  /* 0x009896800000895d */ /* 0x010fea0003900000 */
[----:B------:R-:W4:Y:S02]  /*8090*/  @!P0 SYNCS.PHASECHK.TRANS64 P0, [R2+URZ+0x150], R3 ;  /* 0x00015003020085a7 */ /* 0x000f2400080010ff */
[----:B----4-:R-:W-:Y:S05]  /*80a0*/  @!P0 BRA `(.L_x_25) ;  /* 0xfffffffc00f08947 */ /* 0x010fea000383ffff */
[----:B------:R-:W-:Y:S05]  /*80b0*/  BRA `(.L_x_140) ;  /* 0xffffff9800087947 */ /* 0x000fea000383ffff */
.L_x_28:
[----:B------:R-:W-:-:S07]  /*80c0*/  MOV R2, UR33 ;  /* 0x0000002100027c02 */ /* 0x000fce0008000f00 */
.L_x_141:
[----:B-1----:R1:W2:Y:S02]  /*80d0*/  SYNCS.PHASECHK.TRANS64.TRYWAIT P0, [R2+URZ+0x50], R4 ;  /* 0x00005004020075a7 */ /* 0x0022a400080011ff */
[----:B--2---:R-:W-:Y:S05]  /*80e0*/  @!P0 NANOSLEEP.SYNCS 0x989680 ;  /* 0x009896800000895d */ /* 0x004fea0003900000 */
[----:B------:R-:W2:Y:S02]  /*80f0*/  @!P0 SYNCS.PHASECHK.TRANS64 P0, [R2+URZ+0x50], R4 ;  /* 0x00005004020085a7 */ /* 0x000ea400080010ff */
[----:B--2---:R-:W-:Y:S05]  /*8100*/  @!P0 BRA `(.L_x_141) ;  /* 0xfffffffc00f08947 */ /* 0x004fea000383ffff */
[----:B------:R-:W-:Y:S05]  /*8110*/  BRA `(.L_x_27) ;  /* 0xffffff9800707947 */ /* 0x000fea000383ffff */
.L_x_35:
[----:B-1----:R-:W-:-:S07]  /*8120*/  MOV R2, UR17 ;  /* 0x0000001100027c02 */ /* 0x002fce0008000f00 */
.L_x_142:
[----:B-1----:R1:W2:Y:S02]  /*8130*/  SYNCS.PHASECHK.TRANS64.TRYWAIT P0, [R2+URZ+0x50], R4 ;  /* 0x00005004020075a7 */ /* 0x0022a400080011ff */
[----:B--2---:R-:W-:Y:S05]  /*8140*/  @!P0 NANOSLEEP.SYNCS 0x989680 ;  /* 0x009896800000895d */ /* 0x004fea0003900000 */
[----:B------:R-:W2:Y:S02]  /*8150*/  @!P0 SYNCS.PHASECHK.TRANS64 P0, [R2+URZ+0x50], R4 ;  /* 0x00005004020085a7 */ /* 0x000ea400080010ff */
[----:B--2---:R-:W-:Y:S05]  /*8160*/  @!P0 BRA `(.L_x_142) ;  /* 0xfffffffc00f08947 */ /* 0x004fea000383ffff */
[----:B------:R-:W-:Y:S05]  /*8170*/  BRA `(.L_x_34) ;  /* 0xffffff9c002c7947 */ /* 0x000fea000383ffff */
.L_x_40:
[----:B-1----:R1:W2:Y:S02]  /*8180*/  SYNCS.PHASECHK.TRANS64.TRYWAIT P0, [R2+URZ+0xe0], R3 ;  /* 0x0000e003020075a7 */ /* 0x0022a400080011ff */
[----:B--2---:R-:W-:Y:S05]  /*8190*/  @!P0 NANOSLEEP.SYNCS 0x989680 ;  /* 0x009896800000895d */ /* 0x004fea0003900000 */
[----:B------:R-:W2:Y:S02]  /*81a0*/  @!P0 SYNCS.PHASECHK.TRANS64 P0, [R2+URZ+0xe0], R3 ;  /* 0x0000e003020085a7 */ /* 0x000ea400080010ff */
[----:B--2---:R-:W-:Y:S05]  /*81b0*/  @!P0 BRA `(.L_x_40) ;  /* 0xfffffffc00f08947 */ /* 0x004fea000383ffff */
[----:B------:R-:W-:Y:S05]  /*81c0*/  BRA `(.L_x_143) ;  /* 0xffffff9c00d07947 */ /* 0x000fea000383ffff */
.L_x_44:
[----:B---3--:R-:W-:-:S07]  /*81d0*/  MOV R0, UR5 ;  /* 0x0000000500007c02 */ /* 0x008fce0008000f00 */
.L_x_144:
[----:B-1----:R1:W2:Y:S02]  /*81e0*/  SYNCS.PHASECHK.TRANS64.TRYWAIT P0, [R0+URZ], R2 ;  /* 0x00000002000075a7 */ /* 0x0022a400080011ff */
[----:B--2---:R-:W-:Y:S05]  /*81f0*/  @!P0 NANOSLEEP.SYNCS 0x989680 ;  /* 0x009896800000895d */ /* 0x004fea0003900000 */
[----:B------:R-:W2:Y:S02]  /*8200*/  @!P0 SYNCS.PHASECHK.TRANS64 P0, [R0+URZ], R2 ;  /* 0x00000002000085a7 */ /* 0x000ea400080010ff */
[----:B--2---:R-:W-:Y:S05]  /*8210*/  @!P0 BRA `(.L_x_144) ;  /* 0xfffffffc00f08947 */ /* 0x004fea000383ffff */
[----:B------:R-:W-:Y:S05]  /*8220*/  BRA `(.L_x_145) ;  /* 0xffffffa400407947 */ /* 0x000fea000383ffff */
.L_x_45:
[----:B---3--:R-:W-:-:S07]  /*8230*/  MOV R0, UR5 ;  /* 0x0000000500007c02 */ /* 0x008fce0008000f00 */
.L_x_146:
[----:B-1----:R1:W2:Y:S02]  /*8240*/  SYNCS.PHASECHK.TRANS64.TRYWAIT P0, [R0+URZ], R3 ;  /* 0x00000003000075a7 */ /* 0x0022a400080011ff */
[----:B--2---:R-:W-:Y:S05]  /*8250*/  @!P0 NANOSLEEP.SYNCS 0x989680 ;  /* 0x009896800000895d */ /* 0x004fea0003900000 */
[----:B------:R-:W2:Y:S02]  /*8260*/  @!P0 SYNCS.PHASECHK.TRANS64 P0, [R0+URZ], R3 ;  /* 0x00000003000085a7 */ /* 0x000ea400080010ff */
[----:B--2---:R-:W-:Y:S05]  /*8270*/  @!P0 BRA `(.L_x_146) ;  /* 0xfffffffc00f08947 */ /* 0x004fea000383ffff */
[----:B------:R-:W-:Y:S05]  /*8280*/  BRA `(.L_x_147) ;  /* 0xffffffa4004c7947 */ /* 0x000fea000383ffff */
.L_x_46:
[----:B---3--:R-:W-:-:S07]  /*8290*/  MOV R0, UR5 ;  /* 0x0000000500007c02 */ /* 0x008fce0008000f00 */
.L_x_148:
[----:B-1----:R1:W2:Y:S02]  /*82a0*/  SYNCS.PHASECHK.TRANS64.TRYWAIT P0, [R0+URZ], R3 ;  /* 0x00000003000075a7 */ /* 0x0022a400080011ff */
[----:B--2---:R-:W-:Y:S05]  /*82b0*/  @!P0 NANOSLEEP.SYNCS 0x989680 ;  /* 0x009896800000895d */ /* 0x004fea0003900000 */
[----:B------:R-:W2:Y:S02]  /*82c0*/  @!P0 SYNCS.PHASECHK.TRANS64 P0, [R0+URZ], R3 ;  /* 0x00000003000085a7 */ /* 0x000ea400080010ff */
[----:B--2---:R-:W-:Y:S05]  /*82d0*/  @!P0 BRA `(.L_x_148) ;  /* 0xfffffffc00f08947 */ /* 0x004fea000383ffff */
[----:B------:R-:W-:Y:S05]  /*82e0*/  BRA `(.L_x_149) ;  /* 0xffffffa400587947 */ /* 0x000fea000383ffff */
.L_x_47:
[----:B---3--:R-:W-:-:S07]  /*82f0*/  MOV R0, UR5 ;  /* 0x0000000500007c02 */ /* 0x008fce0008000f00 */
.L_x_150:
[----:B-1----:R1:W2:Y:S02]  /*8300*/  SYNCS.PHASECHK.TRANS64.TRYWAIT P0, [R0+URZ], R3 ;  /* 0x00000003000075a7 */ /* 0x0022a400080011ff */
[----:B--2---:R-:W-:Y:S05]  /*8310*/  @!P0 NANOSLEEP.SYNCS 0x989680 ;  /* 0x009896800000895d */ /* 0x004fea0003900000 */
[----:B------:R-:W2:Y:S02]  /*8320*/  @!P0 SYNCS.PHASECHK.TRANS64 P0, [R0+URZ], R3 ;  /* 0x00000003000085a7 */ /* 0x000ea400080010ff */
[----:B--2---:R-:W-:Y:S05]  /*8330*/  @!P0 BRA `(.L_x_150) ;  /* 0xfffffffc00f08947 */ /* 0x004fea000383ffff */
[----:B------:R-:W-:Y:S05]  /*8340*/  BRA `(.L_x_151) ;  /* 0xffffffa400647947 */ /* 0x000fea000383ffff */
.L_x_48:
[----:B---3--:R-:W-:-:S07]  /*8350*/  MOV R0, UR5 ;  /* 0x0000000500007c02 */ /* 0x008fce0008000f00 */
.L_x_152:
[----:B-1----:R1:W2:Y:S02]  /*8360*/  SYNCS.PHASECHK.TRANS64.TRYWAIT P0, [R0+URZ], R3 ;  /* 0x00000003000075a7 */ /* 0x0022a400080011ff */
[----:B--2---:R-:W-:Y:S05]  /*8370*/  @!P0 NANOSLEEP.SYNCS 0x989680 ;  /* 0x009896800000895d */ /* 0x004fea0003900000 */
[----:B------:R-:W2:Y:S02]  /*8380*/  @!P0 SYNCS.PHASECHK.TRANS64 P0, [R0+URZ], R3 ;  /* 0x00000003000085a7 */ /* 0x000ea400080010ff */
[----:B--2---:R-:W-:Y:S05]  /*8390*/  @!P0 BRA `(.L_x_152) ;  /* 0xfffffffc00f08947 */ /* 0x004fea000383ffff */
[----:B------:R-:W-:Y:S05]  /*83a0*/  BRA `(.L_x_153) ;  /* 0xffffffa400707947 */ /* 0x000fea000383ffff */
.L_x_49:
[----:B---3--:R-:W-:-:S07]  /*83b0*/  MOV R0, UR5 ;  /* 0x0000000500007c02 */ /* 0x008fce0008000f00 */
.L_x_154:
[----:B-1----:R1:W2:Y:S02]  /*83c0*/  SYNCS.PHASECHK.TRANS64.TRYWAIT P0, [R0+URZ], R3 ;  /* 0x00000003000075a7 */ /* 0x0022a400080011ff */
[----:B--2---:R-:W-:Y:S05]  /*83d0*/  @!P0 NANOSLEEP.SYNCS 0x989680 ;  /* 0x009896800000895d */ /* 0x004fea0003900000 */
[----:B------:R-:W2:Y:S02]  /*83e0*/  @!P0 SYNCS.PHASECHK.TRANS64 P0, [R0+URZ], R3 ;  /* 0x00000003000085a7 */ /* 0x000ea400080010ff */
[----:B--2---:R-:W-:Y:S05]  /*83f0*/  @!P0 BRA `(.L_x_154) ;  /* 0xfffffffc00f08947 */ /* 0x004fea000383ffff */
[----:B------:R-:W-:Y:S05]  /*8400*/  BRA `(.L_x_155) ;  /* 0xffffffa4007c7947 */ /* 0x000fea000383ffff */
.L_x_50:
[----:B---3--:R-:W-:-:S07]  /*8410*/  MOV R0, UR5 ;  /* 0x0000000500007c02 */ /* 0x008fce0008000f00 */
.L_x_156:
[----:B-1----:R1:W2:Y:S02]  /*8420*/  SYNCS.PHASECHK.TRANS64.TRYWAIT P0, [R0+URZ], R3 ;  /* 0x00000003000075a7 */ /* 0x0022a400080011ff */
[----:B--2---:R-:W-:Y:S05]  /*8430*/  @!P0 NANOSLEEP.SYNCS 0x989680 ;  /* 0x009896800000895d */ /* 0x004fea0003900000 */
[----:B------:R-:W2:Y:S02]  /*8440*/  @!P0 SYNCS.PHASECHK.TRANS64 P0, [R0+URZ], R3 ;  /* 0x00000003000085a7 */ /* 0x000ea400080010ff */
[----:B--2---:R-:W-:Y:S05]  /*8450*/  @!P0 BRA `(.L_x_156) ;  /* 0xfffffffc00f08947 */ /* 0x004fea000383ffff */
[----:B------:R-:W-:Y:S05]  /*8460*/  BRA `(.L_x_157) ;  /* 0xffffffa400887947 */ /* 0x000fea000383ffff */
.L_x_51:
[----:B---3--:R-:W-:-:S07]  /*8470*/  MOV R0, UR5 ;  /* 0x0000000500007c02 */ /* 0x008fce0008000f00 */
.L_x_158:
[----:B-1----:R1:W2:Y:S02]  /*8480*/  SYNCS.PHASECHK.TRANS64.TRYWAIT P0, [R0+URZ], R3 ;  /* 0x00000003000075a7 */ /* 0x0022a400080011ff */
[----:B--2---:R-:W-:Y:S05]  /*8490*/  @!P0 NANOSLEEP.SYNCS 0x989680 ;  /* 0x009896800000895d */ /* 0x004fea0003900000 */
[----:B------:R-:W2:Y:S02]  /*84a0*/  @!P0 SYNCS.PHASECHK.TRANS64 P0, [R0+URZ], R3 ;  /* 0x00000003000085a7 */ /* 0x000ea400080010ff */
[----:B--2---:R-:W-:Y:S05]  /*84b0*/  @!P0 BRA `(.L_x_158) ;  /* 0xfffffffc00f08947 */ /* 0x004fea000383ffff */
[----:B------:R-:W-:Y:S05]  /*84c0*/  BRA `(.L_x_159) ;  /* 0xffffffa400947947 */ /* 0x000fea000383ffff */
.L_x_52:
[----:B---3--:R-:W-:-:S07]  /*84d0*/  MOV R0, UR5 ;  /* 0x0000000500007c02 */ /* 0x008fce0008000f00 */
.L_x_160:
[----:B-1----:R1:W2:Y:S02]  /*84e0*/  SYNCS.PHASECHK.TRANS64.TRYWAIT P0, [R0+URZ], R3 ;  /* 0x00000003000075a7 */ /* 0x0022a400080011ff */
[----:B--2---:R-:W-:Y:S05]  /*84f0*/  @!P0 NANOSLEEP.SYNCS 0x989680 ;  /* 0x009896800000895d */ /* 0x004fea0003900000 */
[----:B------:R-:W2:Y:S02]  /*8500*/  @!P0 SYNCS.PHASECHK.TRANS64 P0, [R0+URZ], R3 ;  /* 0x00000003000085a7 */ /* 0x000ea400080010ff */
[----:B--2---:R-:W-:Y:S05]  /*8510*/  @!P0 BRA `(.L_x_160) ;  /* 0xfffffffc00f08947 */ /* 0x004fea000383ffff */
[----:B------:R-:W-:Y:S05]  /*8520*/  BRA `(.L_x_161) ;  /* 0xffffffa400a07947 */ /* 0x000fea000383ffff */
.L_x_55:
[----:B-1----:R1:W2:Y:S02]  /*8530*/  SYNCS.PHASECHK.TRANS64.TRYWAIT P0, [R0+URZ+0x140], R4 ;  /* 0x00014004000075a7 */ /* 0x0022a400080011ff */
[----:B--2---:R-:W-:Y:S05]  /*8540*/  @!P0 NANOSLEEP.SYNCS 0x989680 ;  /* 0x009896800000895d */ /* 0x004fea0003900000 */
[----:B------:R-:W2:Y:S02]  /*8550*/  @!P0 SYNCS.PHASECHK.TRANS64 P0, [R0+URZ+0x140], R4 ;  /* 0x00014004000085a7 */ /* 0x000ea400080010ff */
[----:B--2---:R-:W-:Y:S05]  /*8560*/  @!P0 BRA `(.L_x_55) ;  /* 0xfffffffc00f08947 */ /* 0x004fea000383ffff */
[----:B------:R-:W-:Y:S05]  /*8570*/  BRA `(.L_x_162) ;  /* 0xffffffa800007947 */ /* 0x000fea000383ffff */
.L_x_56:
[----:B------:R-:W-:-:S07]  /*8580*/  MOV R0, UR5 ;  /* 0x0000000500007c02 */ /* 0x000fce0008000f00 */
.L_x_163:
[----:B-1----:R1:W2:Y:S02]  /*8590*/  SYNCS.PHASECHK.TRANS64.TRYWAIT P0, [R0+URZ+0xf0], R5 ;  /* 0x0000f005000075a7 */ /* 0x0022a400080011ff */
[----:B--2---:R-:W-:Y:S05]  /*85a0*/  @!P0 NANOSLEEP.SYNCS 0x989680 ;  /* 0x009896800000895d */ /* 0x004fea0003900000 */
[----:B------:R-:W2:Y:S02]  /*85b0*/  @!P0 SYNCS.PHASECHK.TRANS64 P0, [R0+URZ+0xf0], R5 ;  /* 0x0000f005000085a7 */ /* 0x000ea400080010ff */
[----:B--2---:R-:W-:Y:S05]  /*85c0*/  @!P0 BRA `(.L_x_163) ;  /* 0xfffffffc00f08947 */ /* 0x004fea000383ffff */
[----:B------:R-:W-:Y:S05]  /*85d0*/  BRA `(.L_x_164) ;  /* 0xffffffa800107947 */ /* 0x000fea000383ffff */
.L_x_57:
[----:B-1----:R1:W2:Y:S02]  /*85e0*/  SYNCS.PHASECHK.TRANS64.TRYWAIT P1, [R0+URZ+0xe0], R4 ;  /* 0x0000e004000075a7 */ /* 0x0022a400080211ff */
[----:B--2---:R-:W-:Y:S05]  /*85f0*/  @!P1 NANOSLEEP.SYNCS 0x989680 ;  /* 0x009896800000995d */ /* 0x004fea0003900000 */
[----:B------:R-:W2:Y:S02]  /*8600*/  @!P1 SYNCS.PHASECHK.TRANS64 P1, [R0+URZ+0xe0], R4 ;  /* 0x0000e004000095a7 */ /* 0x000ea400080210ff */
[----:B--2---:R-:W-:Y:S05]  /*8610*/  @!P1 BRA `(.L_x_57) ;  /* 0xfffffffc00f09947 */ /* 0x004fea000383ffff */
[----:B------:R-:W-:Y:S05]  /*8620*/  BRA `(.L_x_165) ;  /* 0xffffffa800407947 */ /* 0x000fea000383ffff */
.L_x_60:
[----:B------:R-:W-:-:S07]  /*8630*/  MOV R0, UR5 ;  /* 0x0000000500007c02 */ /* 0x000fce0008000f00 */
.L_x_166:
[----:B-1----:R1:W2:Y:S02]  /*8640*/  SYNCS.PHASECHK.TRANS64.TRYWAIT P0, [R0+URZ+0xf0], R2 ;  /* 0x0000f002000075a7 */ /* 0x0022a400080011ff */
[----:B--2---:R-:W-:Y:S05]  /*8650*/  @!P0 NANOSLEEP.SYNCS 0x989680 ;  /* 0x009896800000895d */ /* 0x004fea0003900000 */
[----:B------:R-:W2:Y:S02]  /*8660*/  @!P0 SYNCS.PHASECHK.TRANS64 P0, [R0+URZ+0xf0], R2 ;  /* 0x0000f002000085a7 */ /* 0x000ea400080010ff */
[----:B--2---:R-:W-:Y:S05]  /*8670*/  @!P0 BRA `(.L_x_166) ;  /* 0xfffffffc00f08947 */ /* 0x004fea000383ffff */
[----:B------:R-:W-:Y:S05]  /*8680*/  BRA `(.L_x_59) ;  /* 0xffffffa800947947 */ /* 0x000fea000383ffff */
.L_x_69:
[----:B-1----:R-:W-:-:S04]  /*8690*/  MOV R4, UR6 ;  /* 0x0000000600047c02 */ /* 0x002fc80008000f00 */
[----:B------:R1:W2:Y:S03]  /*86a0*/  SYNCS.PHASECHK.TRANS64.TRYWAIT P0, [R4+URZ+0x8], R5 ;  /* 0x00000805040075a7 */ /* 0x0002a600080011ff */
[----:B--2---:R-:W-:Y:S05]  /*86b0*/  @!P0 NANOSLEEP.SYNCS 0x989680 ;  /* 0x009896800000895d */ /* 0x004fea0003900000 */
[----:B------:R-:W2:Y:S02]  /*86c0*/  @!P0 SYNCS.PHASECHK.TRANS64 P0, [R4+URZ+0x8], R5 ;  /* 0x00000805040085a7 */ /* 0x000ea400080010ff */
[----:B--2---:R-:W-:Y:S05]  /*86d0*/  @!P0 BRA `(.L_x_69) ;  /* 0xfffffffc00ec8947 */ /* 0x004fea000383ffff */
[----:B------:R-:W-:Y:S05]  /*86e0*/  BRA `(.L_x_68) ;  /* 0xffffffac00487947 */ /* 0x000fea000383ffff */
.L_x_71:
[----:B------:R-:W-:Y:S01]  /*86f0*/  BSSY B0, `(.L_x_167) ;  /* 0x0000006000007945 */ /* 0x000fe20003800000 */
[----:B------:R-:W-:-:S07]  /*8700*/  MOV R15, 0xffffffff ;  /* 0xffffffff000f7802 */ /* 0x000fce0000000f00 */
[----:B-1---5:R-:W-:Y:S05]  /*8710*/  WARPSYNC.COLLECTIVE R15, `(.L_x_168) ;  /* 0x000000000f0c7348 */ /* 0x022fea0003c00000 */
[----:B------:R-:W-:Y:S02]  /*8720*/  ELECT P6, UR79, PT ;  /* 0x00000000004f782f */ /* 0x000fe400038c0000 */
[----:B------:R-:W-:Y:S01]  /*8730*/  MOV R14, UR79 ;  /* 0x0000004f000e7c02 */ /* 0x000fe20008000f00 */
[----:B-1---5:R-:W-:Y:S10]  /*8740*/  ENDCOLLECTIVE ;  /* 0x000000000000791b */ /* 0x022ff40003800000 */
.L_x_168:
[----:B------:R-:W-:Y:S05]  /*8750*/  BSYNC B0 ;  /* 0x0000000000007941 */ /* 0x000fea0003800000 */
.L_x_167:
[----:B------:R-:W-:Y:S05]  /*8760*/  BRA `(.L_x_169) ;  /* 0xffffffac00787947 */ /* 0x000fea000383ffff */
.L_x_73:
[----:B-1----:R-:W-:-:S04]  /*8770*/  MOV R2, UR6 ;  /* 0x0000000600027c02 */ /* 0x002fc80008000f00 */
[----:B------:R1:W2:Y:S03]  /*8780*/  SYNCS.PHASECHK.TRANS64.TRYWAIT P0, [R2+URZ+0x8], R3 ;  /* 0x00000803020075a7 */ /* 0x0002a600080011ff */
[----:B--2---:R-:W-:Y:S05]  /*8790*/  @!P0 NANOSLEEP.SYNCS 0x989680 ;  /* 0x009896800000895d */ /* 0x004fea0003900000 */
[----:B------:R-:W2:Y:S02]  /*87a0*/  @!P0 SYNCS.PHASECHK.TRANS64 P0, [R2+URZ+0x8], R3 ;  /* 0x00000803020085a7 */ /* 0x000ea400080010ff */
[----:B--2---:R-:W-:Y:S05]  /*87b0*/  @!P0 BRA `(.L_x_73) ;  /* 0xfffffffc00ec8947 */ /* 0x004fea000383ffff */
[----:B------:R-:W-:Y:S05]  /*87c0*/  BRA `(.L_x_72) ;  /* 0xffffffac007c7947 */ /* 0x000fea000383ffff */
.L_x_74:
[----:B-1----:R1:W2:Y:S02]  /*87d0*/  SYNCS.PHASECHK.TRANS64.TRYWAIT P0, [R0+URZ+0xe0], R4 ;  /* 0x0000e004000075a7 */ /* 0x0022a400080011ff */
[----:B--2---:R-:W-:Y:S05]  /*87e0*/  @!P0 NANOSLEEP.SYNCS 0x989680 ;  /* 0x009896800000895d */ /* 0x004fea0003900000 */
[----:B------:R-:W2:Y:S02]  /*87f0*/  @!P0 SYNCS.PHASECHK.TRANS64 P0, [R0+URZ+0xe0], R4 ;  /* 0x0000e004000085a7 */ /* 0x000ea400080010ff */
[----:B--2---:R-:W-:Y:S05]  /*8800*/  @!P0 BRA `(.L_x_74) ;  /* 0xfffffffc00f08947 */ /* 0x004fea000383ffff */
[----:B------:R-:W-:Y:S05]  /*8810*/  BRA `(.L_x_170) ;  /* 0xffffffb000687947 */ /* 0x000fea000383ffff */
.L_x_76:
[----:B------:R-:W-:-:S07]  /*8820*/  MOV R0, UR9 ;  /* 0x0000000900007c02 */ /* 0x000fce0008000f00 */
.L_x_171:
[----:B-1----:R1:W2:Y:S02]  /*8830*/  SYNCS.PHASECHK.TRANS64.TRYWAIT P0, [R0+URZ+0x120], R4 ;  /* 0x00012004000075a7 */ /* 0x0022a400080011ff */
[----:B--2---:R-:W-:Y:S05]  /*8840*/  @!P0 NANOSLEEP.SYNCS 0x989680 ;  /* 0x009896800000895d */ /* 0x004fea0003900000 */
[----:B------:R-:W2:Y:S02]  /*8850*/  @!P0 SYNCS.PHASECHK.TRANS64 P0, [R0+URZ+0x120], R4 ;  /* 0x00012004000085a7 */ /* 0x000ea400080010ff */
[----:B--2---:R-:W-:Y:S05]  /*8860*/  @!P0 BRA `(.L_x_171) ;  /* 0xfffffffc00f08947 */ /* 0x004fea000383ffff */
[----:B------:R-:W-:Y:S05]  /*8870*/  BRA `(.L_x_172) ;  /* 0xffffffb000b47947 */ /* 0x000fea000383ffff */
.L_x_79:
[----:B------:R-:W-:Y:S07]  /*8880*/  MOV R0, UR8 ;  /* 0x0000000800007c02 */ /* 0x000fee0008000f00 */
.L_x_173:
[----:B-1----:R1:W2:Y:S02]  /*8890*/  SYNCS.PHASECHK.TRANS64.TRYWAIT P0, [R0+URZ], R4 ;  /* 0x00000004000075a7 */ /* 0x0022a400080011ff */
[----:B--2---:R-:W-:Y:S05]  /*88a0*/  @!P0 NANOSLEEP.SYNCS 0x989680 ;  /* 0x009896800000895d */ /* 0x004fea0003900000 */
[----:B------:R-:W2:Y:S02]  /*88b0*/  @!P0 SYNCS.PHASECHK.TRANS64 P0, [R0+URZ], R4 ;  /* 0x00000004000085a7 */ /* 0x000ea400080010ff */
[----:B--2---:R-:W-:Y:S05]  /*88c0*/  @!P0 BRA `(.L_x_173) ;  /* 0xfffffffc00f08947 */ /* 0x004fea000383ffff */
[----:B------:R-:W-:Y:S05]  /*88d0*/  BRA `(.L_x_78) ;  /* 0xffffffb000c87947 */ /* 0x000fea000383ffff */
.L_x_83:
[----:B-1----:R-:W-:-:S07]  /*88e0*/  MOV R0, UR8 ;  /* 0x0000000800007c02 */ /* 0x002fce0008000f00 */
.L_x_174:
[----:B-1----:R1:W2:Y:S02]  /*88f0*/  SYNCS.PHASECHK.TRANS64.TRYWAIT P0, [R0+URZ], R2 ;  /* 0x00000002000075a7 */ /* 0x0022a400080011ff */
[----:B--2---:R-:W-:Y:S05]  /*8900*/  @!P0 NANOSLEEP.SYNCS 0x989680 ;  /* 0x009896800000895d */ /* 0x004fea0003900000 */
[----:B------:R-:W2:Y:S02]  /*8910*/  @!P0 SYNCS.PHASECHK.TRANS64 P0, [R0+URZ], R2 ;  /* 0x00000002000085a7 */ /* 0x000ea400080010ff */
[----:B--2---:R-:W-:Y:S05]  /*8920*/  @!P0 BRA `(.L_x_174) ;  /* 0xfffffffc00f08947 */ /* 0x004fea000383ffff */
[----:B------:R-:W-:Y:S05]  /*8930*/  BRA `(.L_x_175) ;  /* 0xffffffb400bc7947 */ /* 0x000fea000383ffff */
.L_x_84:
[----:B------:R-:W-:-:S07]  /*8940*/  MOV R0, UR8 ;  /* 0x0000000800007c02 */ /* 0x000fce0008000f00 */
.L_x_176:
[----:B-1----:R1:W2:Y:S02]  /*8950*/  SYNCS.PHASECHK.TRANS64.TRYWAIT P0, [R0+URZ], R3 ;  /* 0x00000003000075a7 */ /* 0x0022a400080011ff */
[----:B--2---:R-:W-:Y:S05]  /*8960*/  @!P0 NANOSLEEP.SYNCS 0x989680 ;  /* 0x009896800000895d */ /* 0x004fea0003900000 */
[----:B------:R-:W2:Y:S02]  /*8970*/  @!P0 SYNCS.PHASECHK.TRANS64 P0, [R0+URZ], R3 ;  /* 0x00000003000085a7 */ /* 0x000ea400080010ff */
[----:B--2---:R-:W-:Y:S05]  /*8980*/  @!P0 BRA `(.L_x_176) ;  /* 0xfffffffc00f08947 */ /* 0x004fea000383ffff */
[----:B------:R-:W-:Y:S05]  /*8990*/  BRA `(.L_x_177) ;  /* 0xffffffb400c87947 */ /* 0x000fea000383ffff */
.L_x_85:
[----:B------:R-:W-:-:S07]  /*89a0*/  MOV R0, UR8 ;  /* 0x0000000800007c02 */ /* 0x000fce0008000f00 */
.L_x_178:
[----:B-1----:R1:W2:Y:S02]  /*89b0*/  SYNCS.PHASECHK.TRANS64.TRYWAIT P0, [R0+URZ], R3 ;  /* 0x00000003000075a7 */ /* 0x0022a400080011ff */
[----:B--2---:R-:W-:Y:S05]  /*89c0*/  @!P0 NANOSLEEP.SYNCS 0x989680 ;  /* 0x009896800000895d */ /* 0x004fea0003900000 */
[----:B------:R-:W2:Y:S02]  /*89d0*/  @!P0 SYNCS.PHASECHK.TRANS64 P0, [R0+URZ], R3 ;  /* 0x00000003000085a7 */ /* 0x000ea400080010ff */
[----:B--2---:R-:W-:Y:S05]  /*89e0*/  @!P0 BRA `(.L_x_178) ;  /* 0xfffffffc00f08947 */ /* 0x004fea000383ffff */
[----:B------:R-:W-:Y:S05]  /*89f0*/  BRA `(.L_x_179) ;  /* 0xffffffb400d47947 */ /* 0x000fea000383ffff */
.L_x_88:
[----:B------:R-:W-:-:S07]  /*8a00*/  MOV R0, UR7 ;  /* 0x0000000700007c02 */ /* 0x000fce0008000f00 */
.L_x_180:
[----:B-1----:R1:W2:Y:S02]  /*8a10*/  SYNCS.PHASECHK.TRANS64.TRYWAIT P1, [R0+URZ+0x160], R2 ;  /* 0x00016002000075a7 */ /* 0x0022a400080211ff */
[----:B--2---:R-:W-:Y:S05]  /*8a20*/  @!P1 NANOSLEEP.SYNCS 0x989680 ;  /* 0x009896800000995d */ /* 0x004fea0003900000 */
[----:B------:R-:W2:Y:S02]  /*8a30*/  @!P1 SYNCS.PHASECHK.TRANS64 P1, [R0+URZ+0x160], R2 ;  /* 0x00016002000095a7 */ /* 0x000ea400080210ff */
[----:B--2---:R-:W-:Y:S05]  /*8a40*/  @!P1 BRA `(.L_x_180) ;  /* 0xfffffffc00f09947 */ /* 0x004fea000383ffff */
[----:B------:R-:W-:Y:S05]  /*8a50*/  BRA `(.L_x_181) ;  /* 0xffffffb800207947 */ /* 0x000fea000383ffff */
.L_x_93:
[----:B--2---:R2:W4:Y:S02]  /*8a60*/  SYNCS.PHASECHK.TRANS64.TRYWAIT P0, [R0+URZ+0xe0], R2 ;  /* 0x0000e002000075a7 */ /* 0x00452400080011ff */
[----:B----4-:R-:W-:Y:S05]  /*8a70*/  @!P0 NANOSLEEP.SYNCS 0x989680 ;  /* 0x009896800000895d */ /* 0x010fea0003900000 */
[----:B------:R-:W4:Y:S02]  /*8a80*/  @!P0 SYNCS.PHASECHK.TRANS64 P0, [R0+URZ+0xe0], R2 ;  /* 0x0000e002000085a7 */ /* 0x000f2400080010ff */
[----:B----4-:R-:W-:Y:S05]  /*8a90*/  @!P0 BRA `(.L_x_93) ;  /* 0xfffffffc00f08947 */ /* 0x010fea000383ffff */
[----:B------:R-:W-:Y:S05]  /*8aa0*/  BRA `(.L_x_182) ;  /* 0xffffffbc00247947 */ /* 0x000fea000383ffff */
.L_x_96:
[----:B------:R-:W-:Y:S07]  /*8ab0*/  MOV R0, UR6 ;  /* 0x0000000600007c02 */ /* 0x000fee0008000f00 */
.L_x_183:
[----:B--2---:R2:W4:Y:S02]  /*8ac0*/  SYNCS.PHASECHK.TRANS64.TRYWAIT P0, [R0+URZ+0xd8], R2 ;  /* 0x0000d802000075a7 */ /* 0x00452400080011ff */
[----:B----4-:R-:W-:Y:S05]  /*8ad0*/  @!P0 NANOSLEEP.SYNCS 0x989680 ;  /* 0x009896800000895d */ /* 0x010fea0003900000 */
[----:B------:R-:W4:Y:S02]  /*8ae0*/  @!P0 SYNCS.PHASECHK.TRANS64 P0, [R0+URZ+0xd8], R2 ;  /* 0x0000d802000085a7 */ /* 0x000f2400080010ff */
[----:B----4-:R-:W-:Y:S05]  /*8af0*/  @!P0 BRA `(.L_x_183) ;  /* 0xfffffffc00f08947 */ /* 0x010fea000383ffff */
[----:B------:R-:W-:Y:S05]  /*8b00*/  BRA `(.L_x_95) ;  /* 0xffffffc000047947 */ /* 0x000fea000383ffff */
.L_x_99:
[----:B------:R-:W-:Y:S07]  /*8b10*/  MOV R0, UR15 ;  /* 0x0000000f00007c02 */ /* 0x000fee0008000f00 */
.L_x_184:
[----:B-1----:R1:W2:Y:S02]  /*8b20*/  SYNCS.PHASECHK.TRANS64.TRYWAIT P0, [R0+URZ+0xb8], R9 ;  /* 0x0000b809000075a7 */ /* 0x0022a400080011ff */
[----:B--2---:R-:W-:Y:S05]  /*8b30*/  @!P0 NANOSLEEP.SYNCS 0x989680 ;  /* 0x009896800000895d */ /* 0x004fea0003900000 */
[----:B------:R-:W2:Y:S02]  /*8b40*/  @!P0 SYNCS.PHASECHK.TRANS64 P0, [R0+URZ+0xb8], R9 ;  /* 0x0000b809000085a7 */ /* 0x000ea400080010ff */
[----:B--2---:R-:W-:Y:S05]  /*8b50*/  @!P0 BRA `(.L_x_184) ;  /* 0xfffffffc00f08947 */ /* 0x004fea000383ffff */
[----:B------:R-:W-:Y:S05]  /*8b60*/  BRA `(.L_x_185) ;  /* 0xffffffc0007c7947 */ /* 0x000fea000383ffff */
.L_x_100:
[----:B------:R-:W-:Y:S07]  /*8b70*/  MOV R0, UR13 ;  /* 0x0000000d00007c02 */ /* 0x000fee0008000f00 */
.L_x_186:
[----:B-1----:R1:W2:Y:S02]  /*8b80*/  SYNCS.PHASECHK.TRANS64.TRYWAIT P0, [R0+URZ+0xb8], R14 ;  /* 0x0000b80e000075a7 */ /* 0x0022a400080011ff */
[----:B--2---:R-:W-:Y:S05]  /*8b90*/  @!P0 NANOSLEEP.SYNCS 0x989680 ;  /* 0x009896800000895d */ /* 0x004fea0003900000 */
[----:B------:R-:W2:Y:S02]  /*8ba0*/  @!P0 SYNCS.PHASECHK.TRANS64 P0, [R0+URZ+0xb8], R14 ;  /* 0x0000b80e000085a7 */ /* 0x000ea400080010ff */
[----:B--2---:R-:W-:Y:S05]  /*8bb0*/  @!P0 BRA `(.L_x_186) ;  /* 0xfffffffc00f08947 */ /* 0x004fea000383ffff */
[----:B------:R-:W-:Y:S05]  /*8bc0*/  BRA `(.L_x_187) ;  /* 0xffffffc4001c7947 */ /* 0x000fea000383ffff */
.L_x_102:
[----:B------:R-:W-:-:S07]  /*8bd0*/  MOV R0, UR4 ;  /* 0x0000000400007c02 */ /* 0x000fce0008000f00 */
.L_x_188:
[----:B-1----:R1:W4:Y:S02]  /*8be0*/  SYNCS.PHASECHK.TRANS64.TRYWAIT P0, [R0+URZ], R2 ;  /* 0x00000002000075a7 */ /* 0x00232400080011ff */
[----:B----4-:R-:W-:Y:S05]  /*8bf0*/  @!P0 NANOSLEEP.SYNCS 0x989680 ;  /* 0x009896800000895d */ /* 0x010fea0003900000 */
[----:B------:R-:W4:Y:S02]  /*8c00*/  @!P0 SYNCS.PHASECHK.TRANS64 P0, [R0+URZ], R2 ;  /* 0x00000002000085a7 */ /* 0x000f2400080010ff */
[----:B----4-:R-:W-:Y:S05]  /*8c10*/  @!P0 BRA `(.L_x_188) ;  /* 0xfffffffc00f08947 */ /* 0x010fea000383ffff */
[----:B------:R-:W-:Y:S05]  /*8c20*/  BRA `(.L_x_189) ;  /* 0xffffffc400a87947 */ /* 0x000fea000383ffff */
.L_x_103:
[----:B------:R-:W-:-:S07]  /*8c30*/  MOV R0, UR4 ;  /* 0x0000000400007c02 */ /* 0x000fce0008000f00 */
.L_x_190:
[----:B-1----:R1:W4:Y:S02]  /*8c40*/  SYNCS.PHASECHK.TRANS64.TRYWAIT P0, [R0+URZ], R2 ;  /* 0x00000002000075a7 */ /* 0x00232400080011ff */
[----:B----4-:R-:W-:Y:S05]  /*8c50*/  @!P0 NANOSLEEP.SYNCS 0x989680 ;  /* 0x009896800000895d */ /* 0x010fea0003900000 */
[----:B------:R-:W4:Y:S02]  /*8c60*/  @!P0 SYNCS.PHASECHK.TRANS64 P0, [R0+URZ], R2 ;  /* 0x00000002000085a7 */ /* 0x000f2400080010ff */
[----:B----4-:R-:W-:Y:S05]  /*8c70*/  @!P0 BRA `(.L_x_190) ;  /* 0xfffffffc00f08947 */ /* 0x010fea000383ffff */
[----:B------:R-:W-:Y:S05]  /*8c80*/  BRA `(.L_x_191) ;  /* 0xffffffc400b47947 */ /* 0x000fea000383ffff */
.L_x_105:
[----:B--2---:R2:W4:Y:S02]  /*8c90*/  SYNCS.PHASECHK.TRANS64.TRYWAIT P0, [R0+URZ+0xe0], R2 ;  /* 0x0000e002000075a7 */ /* 0x00452400080011ff */
[----:B----4-:R-:W-:Y:S05]  /*8ca0*/  @!P0 NANOSLEEP.SYNCS 0x989680 ;  /* 0x009896800000895d */ /* 0x010fea0003900000 */
[----:B------:R-:W4:Y:S02]  /*8cb0*/  @!P0 SYNCS.PHASECHK.TRANS64 P0, [R0+URZ+0xe0], R2 ;  /* 0x0000e002000085a7 */ /* 0x000f2400080010ff */
[----:B----4-:R-:W-:Y:S05]  /*8cc0*/  @!P0 BRA `(.L_x_105) ;  /* 0xfffffffc00f08947 */ /* 0x010fea000383ffff */
[----:B------:R-:W-:Y:S05]  /*8cd0*/  BRA `(.L_x_192) ;  /* 0xffffffc800987947 */ /* 0x000fea000383ffff */
.L_x_115:
[----:B-1----:R1:W3:Y:S02]  /*8ce0*/  SYNCS.PHASECHK.TRANS64.TRYWAIT P1, [R0+URZ+0xa0], R3 ;  /* 0x0000a003000075a7 */ /* 0x0022e400080211ff */
[----:B---3--:R-:W-:Y:S05]  /*8cf0*/  @!P1 NANOSLEEP.SYNCS 0x989680 ;  /* 0x009896800000995d */ /* 0x008fea0003900000 */
[----:B------:R-:W3:Y:S02]  /*8d00*/  @!P1 SYNCS.PHASECHK.TRANS64 P1, [R0+URZ+0xa0], R3 ;  /* 0x0000a003000095a7 */ /* 0x000ee400080210ff */
[----:B---3--:R-:W-:Y:S05]  /*8d10*/  @!P1 BRA `(.L_x_115) ;  /* 0xfffffffc00f09947 */ /* 0x008fea000383ffff */
[----:B------:R-:W-:Y:S05]  /*8d20*/  BRA `(.L_x_114) ;  /* 0xffffffd400c87947 */ /* 0x000fea000383ffff */
.L_x_117:
[----:B-1----:R1:W4:Y:S02]  /*8d30*/  SYNCS.PHASECHK.TRANS64.TRYWAIT P0, [R106+URZ+0x100], R2 ;  /* 0x000100026a0075a7 */ /* 0x00232400080011ff */
[----:B----4-:R-:W-:Y:S05]  /*8d40*/  @!P0 NANOSLEEP.SYNCS 0x989680 ;  /* 0x009896800000895d */ /* 0x010fea0003900000 */
[----:B------:R-:W4:Y:S02]  /*8d50*/  @!P0 SYNCS.PHASECHK.TRANS64 P0, [R106+URZ+0x100], R2 ;  /* 0x000100026a0085a7 */ /* 0x000f2400080010ff */
[----:B----4-:R-:W-:Y:S05]  /*8d60*/  @!P0 BRA `(.L_x_117) ;  /* 0xfffffffc00f08947 */ /* 0x010fea000383ffff */
[----:B------:R-:W-:Y:S05]  /*8d70*/  BRA `(.L_x_116) ;  /* 0xffffffd800007947 */ /* 0x000fea000383ffff */
.L_x_128:
[----:B--2---:R2:W4:Y:S02]  /*8d80*/  SYNCS.PHASECHK.TRANS64.TRYWAIT P0, [R2+URZ+0xa0], R71 ;  /* 0x0000a047020075a7 */ /* 0x00452400080011ff */
[----:B----4-:R-:W-:Y:S05]  /*8d90*/  @!P0 NANOSLEEP.SYNCS 0x989680 ;  /* 0x009896800000895d */ /* 0x010fea0003900000 */
[----:B------:R-:W4:Y:S02]  /*8da0*/  @!P0 SYNCS.PHASECHK.TRANS64 P0, [R2+URZ+0xa0], R71 ;  /* 0x0000a047020085a7 */ /* 0x000f2400080010ff */
[----:B----4-:R-:W-:Y:S05]  /*8db0*/  @!P0 BRA `(.L_x_128) ;  /* 0xfffffffc00f08947 */ /* 0x010fea000383ffff */
[----:B------:R-:W-:Y:S05]  /*8dc0*/  BRA `(.L_x_127) ;  /* 0xffffffe000e87947 */ /* 0x000fea000383ffff */
        .weak           $__internal_0_$__cuda_sm10x_tcgen05_guardrail_trap_col_being_dealloced_not_returned_by_alloc
        .type           $__internal_0_$__cuda_sm10x_tcgen05_guardrail_trap_col_being_dealloced_not_returned_by_alloc,@function
        .size           $__internal_0_$__cuda_sm10x_tcgen05_guardrail_trap_col_being_dealloced_not_returned_by_alloc,($__internal_1_$__cuda_sm10x_tcgen05_guardrail_trap_phase_invalid_during_alloc - $__internal_0_$__cuda_sm10x_tcgen05_guardrail_trap_col_being_dealloced_not_returned_by_alloc)
$__internal_0_$__cuda_sm10x_tcgen05_guardrail_trap_col_being_dealloced_not_returned_by_alloc:
[----:B------:R-:W-:Y:S05]  /*8dd0*/  BPT.TRAP 0x1 ;  /* 0x000000040000795c */ /* 0x000fea0000300000 */
[----:B------:R-:W-:-:S04]  /*8de0*/  HFMA2 R3, -RZ, RZ, 0, 0 ;  /* 0x00000000ff037431 */ /* 0x000fc800000001ff */
[----:B------:R-:W-:Y:S05]  /*8df0*/  RET.REL.NODEC R2 `(_ZN7cutlass13device_kernelINS_4gemm6kernel13GemmUniversalIN4cute5tupleIJiiiiEEENS1_10collective13CollectiveMmaINS1_35MainloopSm100TmaUmmaWarpSpecializedILi10ELi2ELi4ENS5_IJNS4_1CILi2EEENSA_ILi1EEESC_EEEEENS5_IJNSA_ILi256EEENSA_ILi64EEESG_EEENS_6half_tENS5_IJlSC_lEEESI_SJ_NS4_8TiledMMAINS4_8MMA_AtomIJNS4_26SM100_MMA_F16BF16_2x1SM_SSISI_SI_fLi256ELi64ELNS4_4UMMA5MajorE0ELSO_0ELNSN_7ScaleInE0ELSP_0EEEEEENS4_6LayoutINS5_IJSC_SC_SC_EEENS5_IJNSA_ILi0EEESU_SU_EEEEENS5_IJNS4_10UnderscoreESX_SX_EEEEENS4_18SM100_TMA_2SM_LOADENS4_14ComposedLayoutINS4_7SwizzleILi3ELi4ELi3EEENS4_18smem_ptr_flag_bitsILi16EEENSS_INS5_IJNSA_ILi8EEESG_EEENS5_IJSG_SC_EEEEEEEvNS4_8identityES10_S1A_vS1B_EENS_8epilogue10collective18CollectiveEpilogueINS1D_23Sm100TmaWarpSpecializedILi3ELi2ELi32ELb1ELb0EEEJNS5_IJNSA_ILi128EEESG_SG_EEENS5_IJNSS_IS1I_SC_EENSS_INSA_ILi32EEESC_EEEEESI_SJ_SI_SJ_NS1D_6fusion15FusionCallbacksIS1H_NS1O_17LinearCombinationISI_fSI_fLNS_15FloatRoundStyleE2EEES1J_S1N_JEEENS4_5SM1004TMEM4LOAD26SM100_TMEM_LOAD_32dp32b32xENS4_13SM90_TMA_LOADENS11_INS12_ILi2ELi4ELi3EEES15_NSS_INS5_IJS16_S1L_EEENS5_IJS1L_SC_EEEEEEENS4_39AutoVectorizingCopyWithAssumedAlignmentILi128EEENS4_14SM90_TMA_STOREES23_S25_S25_EEEvvEEEEvNT_6ParamsE) ;  /* 0xffffff7002807950 */ /* 0x000fea0003c3ffff */
        .weak           $__internal_1_$__cuda_sm10x_tcgen05_guardrail_trap_phase_invalid_during_alloc
        .type           $__internal_1_$__cuda_sm10x_tcgen05_guardrail_trap_phase_invalid_during_alloc,@function
        .size           $__internal_1_$__cuda_sm10x_tcgen05_guardrail_trap_phase_invalid_during_alloc,($__internal_2_$__cuda_sm10x_tcgen05_guardrail_trap_unallocated_columns_being_dealloced - $__internal_1_$__cuda_sm10x_tcgen05_guardrail_trap_phase_invalid_during_alloc)
$__internal_1_$__cuda_sm10x_tcgen05_guardrail_trap_phase_invalid_during_alloc:
[----:B------:R-:W-:Y:S05]  /*8e00*/  BPT.TRAP 0x1 ;  /* 0x000000040000795c */ /* 0x000fea0000300000 */
[----:B------:R-:W-:-:S04]  /*8e10*/  MOV R3, 0x0 ;  /* 0x0000000000037802 */ /* 0x000fc80000000f00 */
[----:B------:R-:W-:Y:S05]  /*8e20*/  RET.REL.NODEC R2 `(_ZN7cutlass13device_kernelINS_4gemm6kernel13GemmUniversalIN4cute5tupleIJiiiiEEENS1_10collective13CollectiveMmaINS1_35MainloopSm100TmaUmmaWarpSpecializedILi10ELi2ELi4ENS5_IJNS4_1CILi2EEENSA_ILi1EEESC_EEEEENS5_IJNSA_ILi256EEENSA_ILi64EEESG_EEENS_6half_tENS5_IJlSC_lEEESI_SJ_NS4_8TiledMMAINS4_8MMA_AtomIJNS4_26SM100_MMA_F16BF16_2x1SM_SSISI_SI_fLi256ELi64ELNS4_4UMMA5MajorE0ELSO_0ELNSN_7ScaleInE0ELSP_0EEEEEENS4_6LayoutINS5_IJSC_SC_SC_EEENS5_IJNSA_ILi0EEESU_SU_EEEEENS5_IJNS4_10UnderscoreESX_SX_EEEEENS4_18SM100_TMA_2SM_LOADENS4_14ComposedLayoutINS4_7SwizzleILi3ELi4ELi3EEENS4_18smem_ptr_flag_bitsILi16EEENSS_INS5_IJNSA_ILi8EEESG_EEENS5_IJSG_SC_EEEEEEEvNS4_8identityES10_S1A_vS1B_EENS_8epilogue10collective18CollectiveEpilogueINS1D_23Sm100TmaWarpSpecializedILi3ELi2ELi32ELb1ELb0EEEJNS5_IJNSA_ILi128EEESG_SG_EEENS5_IJNSS_IS1I_SC_EENSS_INSA_ILi32EEESC_EEEEESI_SJ_SI_SJ_NS1D_6fusion15FusionCallbacksIS1H_NS1O_17LinearCombinationISI_fSI_fLNS_15FloatRoundStyleE2EEES1J_S1N_JEEENS4_5SM1004TMEM4LOAD26SM100_TMEM_LOAD_32dp32b32xENS4_13SM90_TMA_LOADENS11_INS12_ILi2ELi4ELi3EEES15_NSS_INS5_IJS16_S1L_EEENS5_IJS1L_SC_EEEEEEENS4_39AutoVectorizingCopyWithAssumedAlignmentILi128EEENS4_14SM90_TMA_STOREES23_S25_S25_EEEvvEEEEvNT_6ParamsE) ;  /* 0xffffff7002747950 */ /* 0x000fea0003c3ffff */
        .weak           $__internal_2_$__cuda_sm10x_tcgen05_guardrail_trap_unallocated_columns_being_dealloced
        .type           $__internal_2_$__cuda_sm10x_tcgen05_guardrail_trap_unallocated_columns_being_dealloced,@function
        .size           $__internal_2_$__cuda_sm10x_tcgen05_guardrail_trap_unallocated_columns_being_dealloced,(.L_x_194 - $__internal_2_$__cuda_sm10x_tcgen05_guardrail_trap_unallocated_columns_being_dealloced)
$__internal_2_$__cuda_sm10x_tcgen05_guardrail_trap_unallocated_columns_being_dealloced:
[----:B------:R-:W-:Y:S05]  /*8e30*/  BPT.TRAP 0x1 ;  /* 0x000000040000795c */ /* 0x000fea0000300000 */
[----:B------:R-:W-:-:S04]  /*8e40*/  HFMA2 R3, -RZ, RZ, 0, 0 ;  /* 0x00000000ff037431 */ /* 0x000fc800000001ff */
[----:B------:R-:W-:Y:S05]  /*8e50*/  RET.REL.NODEC R2 `(_ZN7cutlass13device_kernelINS_4gemm6kernel13GemmUniversalIN4cute5tupleIJiiiiEEENS1_10collective13CollectiveMmaINS1_35MainloopSm100TmaUmmaWarpSpecializedILi10ELi2ELi4ENS5_IJNS4_1CILi2EEENSA_ILi1EEESC_EEEEENS5_IJNSA_ILi256EEENSA_ILi64EEESG_EEENS_6half_tENS5_IJlSC_lEEESI_SJ_NS4_8TiledMMAINS4_8MMA_AtomIJNS4_26SM100_MMA_F16BF16_2x1SM_SSISI_SI_fLi256ELi64ELNS4_4UMMA5MajorE0ELSO_0ELNSN_7ScaleInE0ELSP_0EEEEEENS4_6LayoutINS5_IJSC_SC_SC_EEENS5_IJNSA_ILi0EEESU_SU_EEEEENS5_IJNS4_10UnderscoreESX_SX_EEEEENS4_18SM100_TMA_2SM_LOADENS4_14ComposedLayoutINS4_7SwizzleILi3ELi4ELi3EEENS4_18smem_ptr_flag_bitsILi16EEENSS_INS5_IJNSA_ILi8EEESG_EEENS5_IJSG_SC_EEEEEEEvNS4_8identityES10_S1A_vS1B_EENS_8epilogue10collective18CollectiveEpilogueINS1D_23Sm100TmaWarpSpecializedILi3ELi2ELi32ELb1ELb0EEEJNS5_IJNSA_ILi128EEESG_SG_EEENS5_IJNSS_IS1I_SC_EENSS_INSA_ILi32EEESC_EEEEESI_SJ_SI_SJ_NS1D_6fusion15FusionCallbacksIS1H_NS1O_17LinearCombinationISI_fSI_fLNS_15FloatRoundStyleE2EEES1J_S1N_JEEENS4_5SM1004TMEM4LOAD26SM100_TMEM_LOAD_32dp32b32xENS4_13SM90_TMA_LOADENS11_INS12_ILi2ELi4ELi3EEES15_NSS_INS5_IJS16_S1L_EEENS5_IJS1L_SC_EEEEEEENS4_39AutoVectorizingCopyWithAssumedAlignmentILi128EEENS4_14SM90_TMA_STOREES23_S25_S25_EEEvvEEEEvNT_6ParamsE) ;  /* 0xffffff7002687950 */ /* 0x000fea0003c3ffff */
.L_x_193:
[----:B------:R-:W-:-:S00]  /*8e60*/  BRA `(.L_x_193) ;  /* 0xfffffffc00fc7947 */ /* 0x000fc0000383ffff */
[----:B------:R-:W-:-:S00]  /*8e70*/  NOP ;  /* 0x0000000000007918 */ /* 0x000fc00000000000 */
        /* <DEDUP_REMOVED lines=8> */
.L_x_194:


//--------------------- .nv.global.init           --------------------------
	.section	.nv.global.init,"aw",@progbits
.nv.global.init:
	.type		$str$27,@object
	.size		$str$27,($str$28 - $str$27)
$str$27:
        /*0000*/ 	.byte	0x28, 0x61, 0x64, 0x64, 0x72, 0x65, 0x73, 0x73, 0x20, 0x26, 0x20, 0x6d, 0x61, 0x73, 0x6b, 0x29
        /*0010*/ 	.byte	0x20, 0x3d, 0x3d, 0x20, 0x30, 0x00
	.type		$str$28,@object
	.size		$str$28,($str$26 - $str$28)
$str$28:
        /*0016*/ 	.byte	0x2f, 0x74, 0x6d, 0x70, 0x2f, 0x63, 0x75, 0x74, 0x6c, 0x61, 0x73, 0x73, 0x5f, 0x73, 0x77, 0x65
        /*0026*/ 	.byte	0x65, 0x70, 0x5f, 0x73, 0x72, 0x63, 0x2f, 0x69, 0x6e, 0x63, 0x6c, 0x75, 0x64, 0x65, 0x2f, 0x63
        /*0036*/ 	.byte	0x75, 0x74, 0x65, 0x2f, 0x70, 0x6f, 0x69, 0x6e, 0x74, 0x65, 0x72, 0x5f, 0x66, 0x6c, 0x61, 0x67
        /*0046*/ 	.byte	0x67, 0x65, 0x64, 0x2e, 0x68, 0x70, 0x70, 0x00
	.type		$str$26,@object
	.size		$str$26,($str$25 - $str$26)
$str$26:
        /*004e*/ 	.byte	0x2f, 0x74, 0x6d, 0x70, 0x2f, 0x63, 0x75, 0x74, 0x6c, 0x61, 0x73, 0x73, 0x5f, 0x73, 0x77, 0x65
        /*005e*/ 	.byte	0x65, 0x70, 0x5f, 0x73, 0x72, 0x63, 0x2f, 0x69, 0x6e, 0x63, 0x6c, 0x75, 0x64, 0x65, 0x2f, 0x63
        /*006e*/ 	.byte	0x75, 0x74, 0x65, 0x2f, 0x61, 0x74, 0x6f, 0x6d, 0x2f, 0x63, 0x6f, 0x70, 0x79, 0x5f, 0x74, 0x72
        /*007e*/ 	.byte	0x61, 0x69, 0x74, 0x73, 0x5f, 0x73, 0x6d, 0x31, 0x30, 0x30, 0x2e, 0x68, 0x70, 0x70, 0x00
	.type		$str$25,@object
	.size		$str$25,(__unnamed_1 - $str$25)
$str$25:
        /*008d*/ 	.byte	0x28, 0x28, 0x75, 0x69, 0x6e, 0x74, 0x33, 0x32, 0x5f, 0x74, 0x28, 0x74, 0x68, 0x72, 0x65, 0x61
        /*009d*/ 	.byte	0x64, 0x49, 0x64, 0x78, 0x2e, 0x78, 0x29, 0x20, 0x2f, 0x20, 0x33, 0x32, 0x29, 0x20, 0x25, 0x20
        /*00ad*/ 	.byte	0x34, 0x29, 0x20, 0x3d, 0x3d, 0x20, 0x28, 0x28, 0x28, 0x74, 0x6d, 0x65, 0x6d, 0x5f, 0x61, 0x64
        /*00bd*/ 	.byte	0x64, 0x72, 0x20, 0x3e, 0x3e, 0x20, 0x31, 0x36, 0x29, 0x20, 0x2f, 0x20, 0x33, 0x32, 0x29, 0x20
        /*00cd*/ 	.byte	0x25, 0x20, 0x34, 0x29, 0x00
	.type		__unnamed_1,@object
	.size		__unnamed_1,(__unnamed_2 - __unnamed_1)
__unnamed_1:
        /*00d2*/ 	.byte	0x61, 0x75, 0x74, 0x6f, 0x20, 0x63, 0x75, 0x74, 0x65, 0x3a, 0x3a, 0x61, 0x73, 0x5f, 0x70, 0x6f
        /* <DEDUP_REMOVED lines=24> */
        /*0262*/ 	.byte	0x3e, 0x3e, 0x3e, 0x3e, 0x5d, 0x00
	.type		__unnamed_2,@object
	.size		__unnamed_2,(.L_2 - __unnamed_2)
__unnamed_2:
        /* <DEDUP_REMOVED lines=42> */
        /*0508*/ 	.byte	0x3e, 0x3e, 0x5d, 0x00
.L_2:


//--------------------- .nv.shared._ZN7cutlass13device_kernelINS_4gemm6kernel13GemmUniversalIN4cute5tupleIJiiiiEEENS1_10collective13CollectiveMmaINS1_35MainloopSm100TmaUmmaWarpSpecializedILi10ELi2ELi4ENS5_IJNS4_1CILi2EEENSA_ILi1EEESC_EEEEENS5_IJNSA_ILi256EEENSA_ILi64EEESG_EEENS_6half_tENS5_IJlSC_lEEESI_SJ_NS4_8TiledMMAINS4_8MMA_AtomIJNS4_26SM100_MMA_F16BF16_2x1SM_SSISI_SI_fLi256ELi64ELNS4_4UMMA5MajorE0ELSO_0ELNSN_7ScaleInE0ELSP_0EEEEEENS4_6LayoutINS5_IJSC_SC_SC_EEENS5_IJNSA_ILi0EEESU_SU_EEEEENS5_IJNS4_10UnderscoreESX_SX_EEEEENS4_18SM100_TMA_2SM_LOADENS4_14ComposedLayoutINS4_7SwizzleILi3ELi4ELi3EEENS4_18smem_ptr_flag_bitsILi16EEENSS_INS5_IJNSA_ILi8EEESG_EEENS5_IJSG_SC_EEEEEEEvNS4_8identityES10_S1A_vS1B_EENS_8epilogue10collective18CollectiveEpilogueINS1D_23Sm100TmaWarpSpecializedILi3ELi2ELi32ELb1ELb0EEEJNS5_IJNSA_ILi128EEESG_SG_EEENS5_IJNSS_IS1I_SC_EENSS_INSA_ILi32EEESC_EEEEESI_SJ_SI_SJ_NS1D_6fusion15FusionCallbacksIS1H_NS1O_17LinearCombinationISI_fSI_fLNS_15FloatRoundStyleE2EEES1J_S1N_JEEENS4_5SM1004TMEM4LOAD26SM100_TMEM_LOAD_32dp32b32xENS4_13SM90_TMA_LOADENS11_INS12_ILi2ELi4ELi3EEES15_NSS_INS5_IJS16_S1L_EEENS5_IJS1L_SC_EEEEEEENS4_39AutoVectorizingCopyWithAssumedAlignmentILi128EEENS4_14SM90_TMA_STOREES23_S25_S25_EEEvvEEEEvNT_6ParamsE --------------------------
	.section	.nv.shared._ZN7cutlass13device_kernelINS_4gemm6kernel13GemmUniversalIN4cute5tupleIJiiiiEEENS1_10collective13CollectiveMmaINS1_35MainloopSm100TmaUmmaWarpSpecializedILi10ELi2ELi4ENS5_IJNS4_1CILi2EEENSA_ILi1EEESC_EEEEENS5_IJNSA_ILi256EEENSA_ILi64EEESG_EEENS_6half_tENS5_IJlSC_lEEESI_SJ_NS4_8TiledMMAINS4_8MMA_AtomIJNS4_26SM100_MMA_F16BF16_2x1SM_SSISI_SI_fLi256ELi64ELNS4_4UMMA5MajorE0ELSO_0ELNSN_7ScaleInE0ELSP_0EEEEEENS4_6LayoutINS5_IJSC_SC_SC_EEENS5_IJNSA_ILi0EEESU_SU_EEEEENS5_IJNS4_10UnderscoreESX_SX_EEEEENS4_18SM100_TMA_2SM_LOADENS4_14ComposedLayoutINS4_7SwizzleILi3ELi4ELi3EEENS4_18smem_ptr_flag_bitsILi16EEENSS_INS5_IJNSA_ILi8EEESG_EEENS5_IJSG_SC_EEEEEEEvNS4_8identityES10_S1A_vS1B_EENS_8epilogue10collective18CollectiveEpilogueINS1D_23Sm100TmaWarpSpecializedILi3ELi2ELi32ELb1ELb0EEEJNS5_IJNSA_ILi128EEESG_SG_EEENS5_IJNSS_IS1I_SC_EENSS_INSA_ILi32EEESC_EEEEESI_SJ_SI_SJ_NS1D_6fusion15FusionCallbacksIS1H_NS1O_17LinearCombinationISI_fSI_fLNS_15FloatRoundStyleE2EEES1J_S1N_JEEENS4_5SM1004TMEM4LOAD26SM100_TMEM_LOAD_32dp32b32xENS4_13SM90_TMA_LOADENS11_INS12_ILi2ELi4ELi3EEES15_NSS_INS5_IJS16_S1L_EEENS5_IJS1L_SC_EEEEEEENS4_39AutoVectorizingCopyWithAssumedAlignmentILi128EEENS4_14SM90_TMA_STOREES23_S25_S25_EEEvvEEEEvNT_6ParamsE,"aw",@nobits
	.sectionflags	@""
	.align	16
	.zero		1024


//--------------------- .nv.shared.reserved.0     --------------------------
	.section	.nv.shared.reserved.0,"aw",@nobits
	.weak		__nv_reservedSMEM_offset_0_alias
	.size		__nv_reservedSMEM_offset_0_alias, 0, 64
	.other		__nv_reservedSMEM_offset_0_alias,@"STO_CUDA_RESERVED_SHARED STV_DEFAULT"
__nv_reservedSMEM_offset_0_alias:
	.zero		0
.nv.shared.reserved.0:
	.zero		64
	.weak		__nv_reservedSMEM_tcgen05_partition
	.type		__nv_reservedSMEM_tcgen05_partition,@object
	.size		__nv_reservedSMEM_tcgen05_partition,(.L_0 - __nv_reservedSMEM_tcgen05_partition)
__nv_reservedSMEM_tcgen05_partition:
	.zero		32
.L_0:


//--------------------- .nv.global                --------------------------
	.section	.nv.global,"aw",@nobits
.nv.global:
	.type		_ZN40_INTERNAL_055ee8fa_4_k_cu_a2ee6ba3_214184cute1_E,@object
	.size		_ZN40_INTERNAL_055ee8fa_4_k_cu_a2ee6ba3_214184cute1_E,(_ZN40_INTERNAL_055ee8fa_4_k_cu_a2ee6ba3_214184cuda3std3__45__cpo6cbeginE - _ZN40_INTERNAL_055ee8fa_4_k_cu_a2ee6ba3_214184cute1_E)
_ZN40_INTERNAL_055ee8fa_4_k_cu_a2ee6ba3_214184cute1_E:
	.zero		1
	.type		_ZN40_INTERNAL_055ee8fa_4_k_cu_a2ee6ba3_214184cuda3std3__45__cpo6cbeginE,@object
	.size		_ZN40_INTERNAL_055ee8fa_4_k_cu_a2ee6ba3_214184cuda3std3__45__cpo6cbeginE,(_ZN40_INTERNAL_055ee8fa_4_k_cu_a2ee6ba3_214184cuda3std3__48in_placeE - _ZN40_INTERNAL_055ee8fa_4_k_cu_a2ee6ba3_214184cuda3std3__45__cpo6cbeginE)
_ZN40_INTERNAL_055ee8fa_4_k_cu_a2ee6ba3_214184cuda3std3__45__cpo6cbeginE:
	.zero		1
	.type		_ZN40_INTERNAL_055ee8fa_4_k_cu_a2ee6ba3_214184cuda3std3__48in_placeE,@object
	.size		_ZN40_INTERNAL_055ee8fa_4_k_cu_a2ee6ba3_214184cuda3std3__48in_placeE,(_ZN40_INTERNAL_055ee8fa_4_k_cu_a2ee6ba3_214184cuda3std6ranges3__45__cpo9iter_moveE - _ZN40_INTERNAL_055ee8fa_4_k_cu_a2ee6ba3_214184cuda3std3__48in_placeE)
_ZN40_INTERNAL_055ee8fa_4_k_cu_a2ee6ba3_214184cuda3std3__48in_placeE:
	.zero		1
	.type		_ZN40_INTERNAL_055ee8fa_4_k_cu_a2ee6ba3_214184cuda3std6ranges3__45__cpo9iter_moveE,@object
	.size		_ZN40_INTERNAL_055ee8fa_4_k_cu_a2ee6ba3_214184cuda3std6ranges3__45__cpo9iter_moveE,(_ZN40_INTERNAL_055ee8fa_4_k_cu_a2ee6ba3_214184cuda3std3__45__cpo5beginE - _ZN40_INTERNAL_055ee8fa_4_k_cu_a2ee6ba3_214184cuda3std6ranges3__45__cpo9iter_moveE)
_ZN40_INTERNAL_055ee8fa_4_k_cu_a2ee6ba3_214184cuda3std6ranges3__45__cpo9iter_moveE:
	.zero		1
	.type		_ZN40_INTERNAL_055ee8fa_4_k_cu_a2ee6ba3_214184cuda3std3__45__cpo5beginE,@object
	.size		_ZN40_INTERNAL_055ee8fa_4_k_cu_a2ee6ba3_214184cuda3std3__45__cpo5beginE,(_ZN40_INTERNAL_055ee8fa_4_k_cu_a2ee6ba3_214184cuda3std3__442_GLOBAL__N__055ee8fa_4_k_cu_a2ee6ba3_214186ignoreE - _ZN40_INTERNAL_055ee8fa_4_k_cu_a2ee6ba3_214184cuda3std3__45__cpo5beginE)
_ZN40_INTERNAL_055ee8fa_4_k_cu_a2ee6ba3_214184cuda3std3__45__cpo5beginE:
	.zero		1
	.type		_ZN40_INTERNAL_055ee8fa_4_k_cu_a2ee6ba3_214184cuda3std3__442_GLOBAL__N__055ee8fa_4_k_cu_a2ee6ba3_214186ignoreE,@object
	.size		_ZN40_INTERNAL_055ee8fa_4_k_cu_a2ee6ba3_214184cuda3std3__442_GLOBAL__N__055ee8fa_4_k_cu_a2ee6ba3_214186ignoreE,(_ZN40_INTERNAL_055ee8fa_4_k_cu_a2ee6ba3_214184cute7productE - _ZN40_INTERNAL_055ee8fa_4_k_cu_a2ee6ba3_214184cuda3std3__442_GLOBAL__N__055ee8fa_4_k_cu_a2ee6ba3_214186ignoreE)
_ZN40_INTERNAL_055ee8fa_4_k_cu_a2ee6ba3_214184cuda3std3__442_GLOBAL__N__055ee8fa_4_k_cu_a2ee6ba3_214186ignoreE:
	.zero		1
	.type		_ZN40_INTERNAL_055ee8fa_4_k_cu_a2ee6ba3_214184cute7productE,@object
	.size		_ZN40_INTERNAL_055ee8fa_4_k_cu_a2ee6ba3_214184cute7productE,(_ZN40_INTERNAL_055ee8fa_4_k_cu_a2ee6ba3_214184cuda3std3__45__cpo3endE - _ZN40_INTERNAL_055ee8fa_4_k_cu_a2ee6ba3_214184cute7productE)
_ZN40_INTERNAL_055ee8fa_4_k_cu_a2ee6ba3_214184cute7productE:
	.zero		1
	.type		_ZN40_INTERNAL_055ee8fa_4_k_cu_a2ee6ba3_214184cuda3std3__45__cpo3endE,@object
	.size		_ZN40_INTERNAL_055ee8fa_4_k_cu_a2ee6ba3_214184cuda3std3__45__cpo3endE,(_ZN40_INTERNAL_055ee8fa_4_k_cu_a2ee6ba3_214184cuda3std3__419piecewise_constructE - _ZN40_INTERNAL_055ee8fa_4_k_cu_a2ee6ba3_214184cuda3std3__45__cpo3endE)
_ZN40_INTERNAL_055ee8fa_4_k_cu_a2ee6ba3_214184cuda3std3__45__cpo3endE:
	.zero		1
	.type		_ZN40_INTERNAL_055ee8fa_4_k_cu_a2ee6ba3_214184cuda3std3__419piecewise_constructE,@object
	.size		_ZN40_INTERNAL_055ee8fa_4_k_cu_a2ee6ba3_214184cuda3std3__419piecewise_constructE,(_ZN40_INTERNAL_055ee8fa_4_k_cu_a2ee6ba3_214184cuda3std3__45__cpo4cendE - _ZN40_INTERNAL_055ee8fa_4_k_cu_a2ee6ba3_214184cuda3std3__419piecewise_constructE)
_ZN40_INTERNAL_055ee8fa_4_k_cu_a2ee6ba3_214184cuda3std3__419piecewise_constructE:
	.zero		1
	.type		_ZN40_INTERNAL_055ee8fa_4_k_cu_a2ee6ba3_214184cuda3std3__45__cpo4cendE,@object
	.size		_ZN40_INTERNAL_055ee8fa_4_k_cu_a2ee6ba3_214184cuda3std3__45__cpo4cendE,(_ZN40_INTERNAL_055ee8fa_4_k_cu_a2ee6ba3_214184cuda3std6ranges3__45__cpo4swapE - _ZN40_INTERNAL_055ee8fa_4_k_cu_a2ee6ba3_214184cuda3std3__45__cpo4cendE)
_ZN40_INTERNAL_055ee8fa_4_k_cu_a2ee6ba3_214184cuda3std3__45__cpo4cendE:
	.zero		1
	.type		_ZN40_INTERNAL_055ee8fa_4_k_cu_a2ee6ba3_214184cuda3std6ranges3__45__cpo4swapE,@object
	.size		_ZN40_INTERNAL_055ee8fa_4_k_cu_a2ee6ba3_214184cuda3std6ranges3__45__cpo4swapE,(.L_10 - _ZN40_INTERNAL_055ee8fa_4_k_cu_a2ee6ba3_214184cuda3std6ranges3__45__cpo4swapE)
_ZN40_INTERNAL_055ee8fa_4_k_cu_a2ee6ba3_214184cuda3std6ranges3__45__cpo4swapE:
	.zero		1
.L_10:


//--------------------- .nv.constant0._ZN7cutlass13device_kernelINS_4gemm6kernel13GemmUniversalIN4cute5tupleIJiiiiEEENS1_10collective13CollectiveMmaINS1_35MainloopSm100TmaUmmaWarpSpecializedILi10ELi2ELi4ENS5_IJNS4_1CILi2EEENSA_ILi1EEESC_EEEEENS5_IJNSA_ILi256EEENSA_ILi64EEESG_EEENS_6half_tENS5_IJlSC_lEEESI_SJ_NS4_8TiledMMAINS4_8MMA_AtomIJNS4_26SM100_MMA_F16BF16_2x1SM_SSISI_SI_fLi256ELi64ELNS4_4UMMA5MajorE0ELSO_0ELNSN_7ScaleInE0ELSP_0EEEEEENS4_6LayoutINS5_IJSC_SC_SC_EEENS5_IJNSA_ILi0EEESU_SU_EEEEENS5_IJNS4_10UnderscoreESX_SX_EEEEENS4_18SM100_TMA_2SM_LOADENS4_14ComposedLayoutINS4_7SwizzleILi3ELi4ELi3EEENS4_18smem_ptr_flag_bitsILi16EEENSS_INS5_IJNSA_ILi8EEESG_EEENS5_IJSG_SC_EEEEEEEvNS4_8identityES10_S1A_vS1B_EENS_8epilogue10collective18CollectiveEpilogueINS1D_23Sm100TmaWarpSpecializedILi3ELi2ELi32ELb1ELb0EEEJNS5_IJNSA_ILi128EEESG_SG_EEENS5_IJNSS_IS1I_SC_EENSS_INSA_ILi32EEESC_EEEEESI_SJ_SI_SJ_NS1D_6fusion15FusionCallbacksIS1H_NS1O_17LinearCombinationISI_fSI_fLNS_15FloatRoundStyleE2EEES1J_S1N_JEEENS4_5SM1004TMEM4LOAD26SM100_TMEM_LOAD_32dp32b32xENS4_13SM90_TMA_LOADENS11_INS12_ILi2ELi4ELi3EEES15_NSS_INS5_IJS16_S1L_EEENS5_IJS1L_SC_EEEEEEENS4_39AutoVectorizingCopyWithAssumedAlignmentILi128EEENS4_14SM90_TMA_STOREES23_S25_S25_EEEvvEEEEvNT_6ParamsE --------------------------
	.section	.nv.constant0._ZN7cutlass13device_kernelINS_4gemm6kernel13GemmUniversalIN4cute5tupleIJiiiiEEENS1_10collective13CollectiveMmaINS1_35MainloopSm100TmaUmmaWarpSpecializedILi10ELi2ELi4ENS5_IJNS4_1CILi2EEENSA_ILi1EEESC_EEEEENS5_IJNSA_ILi256EEENSA_ILi64EEESG_EEENS_6half_tENS5_IJlSC_lEEESI_SJ_NS4_8TiledMMAINS4_8MMA_AtomIJNS4_26SM100_MMA_F16BF16_2x1SM_SSISI_SI_fLi256ELi64ELNS4_4UMMA5MajorE0ELSO_0ELNSN_7ScaleInE0ELSP_0EEEEEENS4_6LayoutINS5_IJSC_SC_SC_EEENS5_IJNSA_ILi0EEESU_SU_EEEEENS5_IJNS4_10UnderscoreESX_SX_EEEEENS4_18SM100_TMA_2SM_LOADENS4_14ComposedLayoutINS4_7SwizzleILi3ELi4ELi3EEENS4_18smem_ptr_flag_bitsILi16EEENSS_INS5_IJNSA_ILi8EEESG_EEENS5_IJSG_SC_EEEEEEEvNS4_8identityES10_S1A_vS1B_EENS_8epilogue10collective18CollectiveEpilogueINS1D_23Sm100TmaWarpSpecializedILi3ELi2ELi32ELb1ELb0EEEJNS5_IJNSA_ILi128EEESG_SG_EEENS5_IJNSS_IS1I_SC_EENSS_INSA_ILi32EEESC_EEEEESI_SJ_SI_SJ_NS1D_6fusion15FusionCallbacksIS1H_NS1O_17LinearCombinationISI_fSI_fLNS_15FloatRoundStyleE2EEES1J_S1N_JEEENS4_5SM1004TMEM4LOAD26SM100_TMEM_LOAD_32dp32b32xENS4_13SM90_TMA_LOADENS11_INS12_ILi2ELi4ELi3EEES15_NSS_INS5_IJS16_S1L_EEENS5_IJS1L_SC_EEEEEEENS4_39AutoVectorizingCopyWithAssumedAlignmentILi128EEENS4_14SM90_TMA_STOREES23_S25_S25_EEEvvEEEEvNT_6ParamsE,"a",@progbits
	.sectionflags	@""
	.align	4
.nv.constant0._ZN7cutlass13device_kernelINS_4gemm6kernel13GemmUniversalIN4cute5tupleIJiiiiEEENS1_10collective13CollectiveMmaINS1_35MainloopSm100TmaUmmaWarpSpecializedILi10ELi2ELi4ENS5_IJNS4_1CILi2EEENSA_ILi1EEESC_EEEEENS5_IJNSA_ILi256EEENSA_ILi64EEESG_EEENS_6half_tENS5_IJlSC_lEEESI_SJ_NS4_8TiledMMAINS4_8MMA_AtomIJNS4_26SM100_MMA_F16BF16_2x1SM_SSISI_SI_fLi256ELi64ELNS4_4UMMA5MajorE0ELSO_0ELNSN_7ScaleInE0ELSP_0EEEEEENS4_6LayoutINS5_IJSC_SC_SC_EEENS5_IJNSA_ILi0EEESU_SU_EEEEENS5_IJNS4_10UnderscoreESX_SX_EEEEENS4_18SM100_TMA_2SM_LOADENS4_14ComposedLayoutINS4_7SwizzleILi3ELi4ELi3EEENS4_18smem_ptr_flag_bitsILi16EEENSS_INS5_IJNSA_ILi8EEESG_EEENS5_IJSG_SC_EEEEEEEvNS4_8identityES10_S1A_vS1B_EENS_8epilogue10collective18CollectiveEpilogueINS1D_23Sm100TmaWarpSpecializedILi3ELi2ELi32ELb1ELb0EEEJNS5_IJNSA_ILi128EEESG_SG_EEENS5_IJNSS_IS1I_SC_EENSS_INSA_ILi32EEESC_EEEEESI_SJ_SI_SJ_NS1D_6fusion15FusionCallbacksIS1H_NS1O_17LinearCombinationISI_fSI_fLNS_15FloatRoundStyleE2EEES1J_S1N_JEEENS4_5SM1004TMEM4LOAD26SM100_TMEM_LOAD_32dp32b32xENS4_13SM90_TMA_LOADENS11_INS12_ILi2ELi4ELi3EEES15_NSS_INS5_IJS16_S1L_EEENS5_IJS1L_SC_EEEEEEENS4_39AutoVectorizingCopyWithAssumedAlignmentILi128EEENS4_14SM90_TMA_STOREES23_S25_S25_EEEvvEEEEvNT_6ParamsE:
	.zero		2944


//--------------------- SYMBOLS --------------------------

	.type		.nv.reservedSmem.offset0,@object
	.size		.nv.reservedSmem.offset0,0x4
	.type		.nv.reservedSmem.cap,@object
	.size		.nv.reservedSmem.cap,0x4
	.type		__assertfail,@function
